//
// Generated by NVIDIA NVVM Compiler
//
// Compiler Build ID: CL-36424714
// Cuda compilation tools, release 13.0, V13.0.88
// Based on NVVM 20.0.0
//

.version 9.0
.target sm_100
.address_size 64

	// .globl	_Z15matrixMulSharedPfS_S_i
// _ZZ15matrixMulSharedPfS_S_iE5tileA has been demoted
// _ZZ15matrixMulSharedPfS_S_iE5tileB has been demoted

.visible .entry _Z15matrixMulSharedPfS_S_i(
	.param .u64 .ptr .align 1 _Z15matrixMulSharedPfS_S_i_param_0,
	.param .u64 .ptr .align 1 _Z15matrixMulSharedPfS_S_i_param_1,
	.param .u64 .ptr .align 1 _Z15matrixMulSharedPfS_S_i_param_2,
	.param .u32 _Z15matrixMulSharedPfS_S_i_param_3
)
{
	.reg .pred 	%p<9>;
	.reg .b32 	%r<102>;
	.reg .b32 	%f<368>;
	.reg .b64 	%rd<48>;
	// demoted variable
	.shared .align 4 .b8 _ZZ15matrixMulSharedPfS_S_iE5tileA[1024];
	// demoted variable
	.shared .align 4 .b8 _ZZ15matrixMulSharedPfS_S_iE5tileB[1024];
	ld.param.u32 	%r33, [_Z15matrixMulSharedPfS_S_i_param_3];
	mov.u32 	%r34, %ctaid.y;
	shl.b32 	%r35, %r34, 4;
	mov.u32 	%r1, %tid.y;
	add.s32 	%r2, %r35, %r1;
	mov.u32 	%r36, %ctaid.x;
	shl.b32 	%r3, %r36, 4;
	mov.u32 	%r4, %tid.x;
	add.s32 	%r5, %r3, %r4;
	shr.s32 	%r37, %r33, 31;
	shr.u32 	%r38, %r37, 28;
	add.s32 	%r39, %r33, %r38;
	shr.s32 	%r6, %r39, 4;
	setp.lt.s32 	%p1, %r33, 16;
	mov.f32 	%f367, 0f00000000;
	@%p1 bra 	$L__BB0_9;
	mad.lo.s32 	%r7, %r33, %r2, %r4;
	shl.b32 	%r41, %r1, 6;
	mov.u32 	%r42, _ZZ15matrixMulSharedPfS_S_iE5tileA;
	add.s32 	%r8, %r42, %r41;
	add.s32 	%r43, %r6, -1;
	setp.lt.u32 	%p2, %r43, 3;
	mov.f32 	%f367, 0f00000000;
	mov.b32 	%r101, 0;
	@%p2 bra 	$L__BB0_4;
	and.b32  	%r101, %r6, 134217724;
	neg.s32 	%r99, %r101;
	add.s32 	%r98, %r7, 32;
	add.s32 	%r45, %r1, 48;
	mad.lo.s32 	%r46, %r33, %r45, %r4;
	add.s32 	%r97, %r46, %r3;
	add.s32 	%r47, %r1, 32;
	mad.lo.s32 	%r48, %r33, %r47, %r4;
	add.s32 	%r96, %r48, %r3;
	add.s32 	%r49, %r1, 16;
	mad.lo.s32 	%r50, %r33, %r49, %r4;
	add.s32 	%r95, %r50, %r3;
	mad.lo.s32 	%r51, %r1, %r33, %r4;
	add.s32 	%r94, %r51, %r3;
	mov.f32 	%f367, 0f00000000;
$L__BB0_3:
	.pragma "nounroll";
	ld.param.u64 	%rd44, [_Z15matrixMulSharedPfS_S_i_param_1];
	ld.param.u64 	%rd41, [_Z15matrixMulSharedPfS_S_i_param_0];
	add.s32 	%r52, %r98, -32;
	cvta.to.global.u64 	%rd4, %rd41;
	mul.wide.u32 	%rd5, %r52, 4;
	add.s64 	%rd6, %rd4, %rd5;
	ld.global.f32 	%f14, [%rd6];
	shl.b32 	%r54, %r4, 2;
	add.s32 	%r55, %r8, %r54;
	st.shared.f32 	[%r55], %f14;
	cvta.to.global.u64 	%rd7, %rd44;
	mul.wide.u32 	%rd8, %r94, 4;
	add.s64 	%rd9, %rd7, %rd8;
	ld.global.f32 	%f15, [%rd9];
	mov.u32 	%r57, _ZZ15matrixMulSharedPfS_S_iE5tileB;
	add.s32 	%r58, %r57, %r54;
	add.s32 	%r59, %r58, %r41;
	st.shared.f32 	[%r59], %f15;
	bar.sync 	0;
	ld.shared.f32 	%f16, [%r8];
	ld.shared.f32 	%f17, [%r58];
	fma.rn.f32 	%f18, %f16, %f17, %f367;
	ld.shared.f32 	%f19, [%r8+4];
	ld.shared.f32 	%f20, [%r58+64];
	fma.rn.f32 	%f21, %f19, %f20, %f18;
	ld.shared.f32 	%f22, [%r8+8];
	ld.shared.f32 	%f23, [%r58+128];
	fma.rn.f32 	%f24, %f22, %f23, %f21;
	ld.shared.f32 	%f25, [%r8+12];
	ld.shared.f32 	%f26, [%r58+192];
	fma.rn.f32 	%f27, %f25, %f26, %f24;
	ld.shared.f32 	%f28, [%r8+16];
	ld.shared.f32 	%f29, [%r58+256];
	fma.rn.f32 	%f30, %f28, %f29, %f27;
	ld.shared.f32 	%f31, [%r8+20];
	ld.shared.f32 	%f32, [%r58+320];
	fma.rn.f32 	%f33, %f31, %f32, %f30;
	ld.shared.f32 	%f34, [%r8+24];
	ld.shared.f32 	%f35, [%r58+384];
	fma.rn.f32 	%f36, %f34, %f35, %f33;
	ld.shared.f32 	%f37, [%r8+28];
	ld.shared.f32 	%f38, [%r58+448];
	fma.rn.f32 	%f39, %f37, %f38, %f36;
	ld.shared.f32 	%f40, [%r8+32];
	ld.shared.f32 	%f41, [%r58+512];
	fma.rn.f32 	%f42, %f40, %f41, %f39;
	ld.shared.f32 	%f43, [%r8+36];
	ld.shared.f32 	%f44, [%r58+576];
	fma.rn.f32 	%f45, %f43, %f44, %f42;
	ld.shared.f32 	%f46, [%r8+40];
	ld.shared.f32 	%f47, [%r58+640];
	fma.rn.f32 	%f48, %f46, %f47, %f45;
	ld.shared.f32 	%f49, [%r8+44];
	ld.shared.f32 	%f50, [%r58+704];
	fma.rn.f32 	%f51, %f49, %f50, %f48;
	ld.shared.f32 	%f52, [%r8+48];
	ld.shared.f32 	%f53, [%r58+768];
	fma.rn.f32 	%f54, %f52, %f53, %f51;
	ld.shared.f32 	%f55, [%r8+52];
	ld.shared.f32 	%f56, [%r58+832];
	fma.rn.f32 	%f57, %f55, %f56, %f54;
	ld.shared.f32 	%f58, [%r8+56];
	ld.shared.f32 	%f59, [%r58+896];
	fma.rn.f32 	%f60, %f58, %f59, %f57;
	ld.shared.f32 	%f61, [%r8+60];
	ld.shared.f32 	%f62, [%r58+960];
	fma.rn.f32 	%f63, %f61, %f62, %f60;
	bar.sync 	0;
	add.s32 	%r60, %r98, -16;
	mul.wide.u32 	%rd10, %r60, 4;
	add.s64 	%rd11, %rd4, %rd10;
	ld.global.f32 	%f64, [%rd11];
	st.shared.f32 	[%r55], %f64;
	mul.wide.u32 	%rd12, %r95, 4;
	add.s64 	%rd13, %rd7, %rd12;
	ld.global.f32 	%f65, [%rd13];
	st.shared.f32 	[%r59], %f65;
	bar.sync 	0;
	ld.shared.f32 	%f66, [%r8];
	ld.shared.f32 	%f67, [%r58];
	fma.rn.f32 	%f68, %f66, %f67, %f63;
	ld.shared.f32 	%f69, [%r8+4];
	ld.shared.f32 	%f70, [%r58+64];
	fma.rn.f32 	%f71, %f69, %f70, %f68;
	ld.shared.f32 	%f72, [%r8+8];
	ld.shared.f32 	%f73, [%r58+128];
	fma.rn.f32 	%f74, %f72, %f73, %f71;
	ld.shared.f32 	%f75, [%r8+12];
	ld.shared.f32 	%f76, [%r58+192];
	fma.rn.f32 	%f77, %f75, %f76, %f74;
	ld.shared.f32 	%f78, [%r8+16];
	ld.shared.f32 	%f79, [%r58+256];
	fma.rn.f32 	%f80, %f78, %f79, %f77;
	ld.shared.f32 	%f81, [%r8+20];
	ld.shared.f32 	%f82, [%r58+320];
	fma.rn.f32 	%f83, %f81, %f82, %f80;
	ld.shared.f32 	%f84, [%r8+24];
	ld.shared.f32 	%f85, [%r58+384];
	fma.rn.f32 	%f86, %f84, %f85, %f83;
	ld.shared.f32 	%f87, [%r8+28];
	ld.shared.f32 	%f88, [%r58+448];
	fma.rn.f32 	%f89, %f87, %f88, %f86;
	ld.shared.f32 	%f90, [%r8+32];
	ld.shared.f32 	%f91, [%r58+512];
	fma.rn.f32 	%f92, %f90, %f91, %f89;
	ld.shared.f32 	%f93, [%r8+36];
	ld.shared.f32 	%f94, [%r58+576];
	fma.rn.f32 	%f95, %f93, %f94, %f92;
	ld.shared.f32 	%f96, [%r8+40];
	ld.shared.f32 	%f97, [%r58+640];
	fma.rn.f32 	%f98, %f96, %f97, %f95;
	ld.shared.f32 	%f99, [%r8+44];
	ld.shared.f32 	%f100, [%r58+704];
	fma.rn.f32 	%f101, %f99, %f100, %f98;
	ld.shared.f32 	%f102, [%r8+48];
	ld.shared.f32 	%f103, [%r58+768];
	fma.rn.f32 	%f104, %f102, %f103, %f101;
	ld.shared.f32 	%f105, [%r8+52];
	ld.shared.f32 	%f106, [%r58+832];
	fma.rn.f32 	%f107, %f105, %f106, %f104;
	ld.shared.f32 	%f108, [%r8+56];
	ld.shared.f32 	%f109, [%r58+896];
	fma.rn.f32 	%f110, %f108, %f109, %f107;
	ld.shared.f32 	%f111, [%r8+60];
	ld.shared.f32 	%f112, [%r58+960];
	fma.rn.f32 	%f113, %f111, %f112, %f110;
	bar.sync 	0;
	add.s32 	%r61, %r98, 16;
	mul.wide.u32 	%rd14, %r98, 4;
	add.s64 	%rd15, %rd4, %rd14;
	ld.global.f32 	%f114, [%rd15];
	st.shared.f32 	[%r55], %f114;
	mul.wide.u32 	%rd16, %r96, 4;
	add.s64 	%rd17, %rd7, %rd16;
	ld.global.f32 	%f115, [%rd17];
	st.shared.f32 	[%r59], %f115;
	bar.sync 	0;
	ld.shared.f32 	%f116, [%r8];
	ld.shared.f32 	%f117, [%r58];
	fma.rn.f32 	%f118, %f116, %f117, %f113;
	ld.shared.f32 	%f119, [%r8+4];
	ld.shared.f32 	%f120, [%r58+64];
	fma.rn.f32 	%f121, %f119, %f120, %f118;
	ld.shared.f32 	%f122, [%r8+8];
	ld.shared.f32 	%f123, [%r58+128];
	fma.rn.f32 	%f124, %f122, %f123, %f121;
	ld.shared.f32 	%f125, [%r8+12];
	ld.shared.f32 	%f126, [%r58+192];
	fma.rn.f32 	%f127, %f125, %f126, %f124;
	ld.shared.f32 	%f128, [%r8+16];
	ld.shared.f32 	%f129, [%r58+256];
	fma.rn.f32 	%f130, %f128, %f129, %f127;
	ld.shared.f32 	%f131, [%r8+20];
	ld.shared.f32 	%f132, [%r58+320];
	fma.rn.f32 	%f133, %f131, %f132, %f130;
	ld.shared.f32 	%f134, [%r8+24];
	ld.shared.f32 	%f135, [%r58+384];
	fma.rn.f32 	%f136, %f134, %f135, %f133;
	ld.shared.f32 	%f137, [%r8+28];
	ld.shared.f32 	%f138, [%r58+448];
	fma.rn.f32 	%f139, %f137, %f138, %f136;
	ld.shared.f32 	%f140, [%r8+32];
	ld.shared.f32 	%f141, [%r58+512];
	fma.rn.f32 	%f142, %f140, %f141, %f139;
	ld.shared.f32 	%f143, [%r8+36];
	ld.shared.f32 	%f144, [%r58+576];
	fma.rn.f32 	%f145, %f143, %f144, %f142;
	ld.shared.f32 	%f146, [%r8+40];
	ld.shared.f32 	%f147, [%r58+640];
	fma.rn.f32 	%f148, %f146, %f147, %f145;
	ld.shared.f32 	%f149, [%r8+44];
	ld.shared.f32 	%f150, [%r58+704];
	fma.rn.f32 	%f151, %f149, %f150, %f148;
	ld.shared.f32 	%f152, [%r8+48];
	ld.shared.f32 	%f153, [%r58+768];
	fma.rn.f32 	%f154, %f152, %f153, %f151;
	ld.shared.f32 	%f155, [%r8+52];
	ld.shared.f32 	%f156, [%r58+832];
	fma.rn.f32 	%f157, %f155, %f156, %f154;
	ld.shared.f32 	%f158, [%r8+56];
	ld.shared.f32 	%f159, [%r58+896];
	fma.rn.f32 	%f160, %f158, %f159, %f157;
	ld.shared.f32 	%f161, [%r8+60];
	ld.shared.f32 	%f162, [%r58+960];
	fma.rn.f32 	%f163, %f161, %f162, %f160;
	bar.sync 	0;
	mul.wide.u32 	%rd18, %r61, 4;
	add.s64 	%rd19, %rd4, %rd18;
	ld.global.f32 	%f164, [%rd19];
	st.shared.f32 	[%r55], %f164;
	mul.wide.u32 	%rd20, %r97, 4;
	add.s64 	%rd21, %rd7, %rd20;
	ld.global.f32 	%f165, [%rd21];
	st.shared.f32 	[%r59], %f165;
	bar.sync 	0;
	ld.shared.f32 	%f166, [%r8];
	ld.shared.f32 	%f167, [%r58];
	fma.rn.f32 	%f168, %f166, %f167, %f163;
	ld.shared.f32 	%f169, [%r8+4];
	ld.shared.f32 	%f170, [%r58+64];
	fma.rn.f32 	%f171, %f169, %f170, %f168;
	ld.shared.f32 	%f172, [%r8+8];
	ld.shared.f32 	%f173, [%r58+128];
	fma.rn.f32 	%f174, %f172, %f173, %f171;
	ld.shared.f32 	%f175, [%r8+12];
	ld.shared.f32 	%f176, [%r58+192];
	fma.rn.f32 	%f177, %f175, %f176, %f174;
	ld.shared.f32 	%f178, [%r8+16];
	ld.shared.f32 	%f179, [%r58+256];
	fma.rn.f32 	%f180, %f178, %f179, %f177;
	ld.shared.f32 	%f181, [%r8+20];
	ld.shared.f32 	%f182, [%r58+320];
	fma.rn.f32 	%f183, %f181, %f182, %f180;
	ld.shared.f32 	%f184, [%r8+24];
	ld.shared.f32 	%f185, [%r58+384];
	fma.rn.f32 	%f186, %f184, %f185, %f183;
	ld.shared.f32 	%f187, [%r8+28];
	ld.shared.f32 	%f188, [%r58+448];
	fma.rn.f32 	%f189, %f187, %f188, %f186;
	ld.shared.f32 	%f190, [%r8+32];
	ld.shared.f32 	%f191, [%r58+512];
	fma.rn.f32 	%f192, %f190, %f191, %f189;
	ld.shared.f32 	%f193, [%r8+36];
	ld.shared.f32 	%f194, [%r58+576];
	fma.rn.f32 	%f195, %f193, %f194, %f192;
	ld.shared.f32 	%f196, [%r8+40];
	ld.shared.f32 	%f197, [%r58+640];
	fma.rn.f32 	%f198, %f196, %f197, %f195;
	ld.shared.f32 	%f199, [%r8+44];
	ld.shared.f32 	%f200, [%r58+704];
	fma.rn.f32 	%f201, %f199, %f200, %f198;
	ld.shared.f32 	%f202, [%r8+48];
	ld.shared.f32 	%f203, [%r58+768];
	fma.rn.f32 	%f204, %f202, %f203, %f201;
	ld.shared.f32 	%f205, [%r8+52];
	ld.shared.f32 	%f206, [%r58+832];
	fma.rn.f32 	%f207, %f205, %f206, %f204;
	ld.shared.f32 	%f208, [%r8+56];
	ld.shared.f32 	%f209, [%r58+896];
	fma.rn.f32 	%f210, %f208, %f209, %f207;
	ld.shared.f32 	%f211, [%r8+60];
	ld.shared.f32 	%f212, [%r58+960];
	fma.rn.f32 	%f367, %f211, %f212, %f210;
	bar.sync 	0;
	add.s32 	%r99, %r99, 4;
	add.s32 	%r98, %r98, 64;
	shl.b32 	%r62, %r33, 6;
	add.s32 	%r97, %r97, %r62;
	add.s32 	%r96, %r96, %r62;
	add.s32 	%r95, %r95, %r62;
	add.s32 	%r94, %r94, %r62;
	setp.ne.s32 	%p3, %r99, 0;
	@%p3 bra 	$L__BB0_3;
$L__BB0_4:
	and.b32  	%r29, %r6, 3;
	setp.eq.s32 	%p4, %r29, 0;
	@%p4 bra 	$L__BB0_9;
	setp.eq.s32 	%p5, %r29, 1;
	@%p5 bra 	$L__BB0_7;
	ld.param.u64 	%rd45, [_Z15matrixMulSharedPfS_S_i_param_1];
	ld.param.u64 	%rd42, [_Z15matrixMulSharedPfS_S_i_param_0];
	shl.b32 	%r63, %r101, 4;
	add.s32 	%r64, %r7, %r63;
	cvta.to.global.u64 	%rd22, %rd42;
	mul.wide.u32 	%rd23, %r64, 4;
	add.s64 	%rd24, %rd22, %rd23;
	ld.global.f32 	%f214, [%rd24];
	shl.b32 	%r66, %r4, 2;
	add.s32 	%r67, %r8, %r66;
	st.shared.f32 	[%r67], %f214;
	add.s32 	%r68, %r63, %r1;
	mad.lo.s32 	%r69, %r68, %r33, %r5;
	cvta.to.global.u64 	%rd25, %rd45;
	mul.wide.u32 	%rd26, %r69, 4;
	add.s64 	%rd27, %rd25, %rd26;
	ld.global.f32 	%f215, [%rd27];
	mov.u32 	%r71, _ZZ15matrixMulSharedPfS_S_iE5tileB;
	add.s32 	%r72, %r71, %r66;
	add.s32 	%r73, %r72, %r41;
	st.shared.f32 	[%r73], %f215;
	bar.sync 	0;
	ld.shared.f32 	%f216, [%r8];
	ld.shared.f32 	%f217, [%r72];
	fma.rn.f32 	%f218, %f216, %f217, %f367;
	ld.shared.f32 	%f219, [%r8+4];
	ld.shared.f32 	%f220, [%r72+64];
	fma.rn.f32 	%f221, %f219, %f220, %f218;
	ld.shared.f32 	%f222, [%r8+8];
	ld.shared.f32 	%f223, [%r72+128];
	fma.rn.f32 	%f224, %f222, %f223, %f221;
	ld.shared.f32 	%f225, [%r8+12];
	ld.shared.f32 	%f226, [%r72+192];
	fma.rn.f32 	%f227, %f225, %f226, %f224;
	ld.shared.f32 	%f228, [%r8+16];
	ld.shared.f32 	%f229, [%r72+256];
	fma.rn.f32 	%f230, %f228, %f229, %f227;
	ld.shared.f32 	%f231, [%r8+20];
	ld.shared.f32 	%f232, [%r72+320];
	fma.rn.f32 	%f233, %f231, %f232, %f230;
	ld.shared.f32 	%f234, [%r8+24];
	ld.shared.f32 	%f235, [%r72+384];
	fma.rn.f32 	%f236, %f234, %f235, %f233;
	ld.shared.f32 	%f237, [%r8+28];
	ld.shared.f32 	%f238, [%r72+448];
	fma.rn.f32 	%f239, %f237, %f238, %f236;
	ld.shared.f32 	%f240, [%r8+32];
	ld.shared.f32 	%f241, [%r72+512];
	fma.rn.f32 	%f242, %f240, %f241, %f239;
	ld.shared.f32 	%f243, [%r8+36];
	ld.shared.f32 	%f244, [%r72+576];
	fma.rn.f32 	%f245, %f243, %f244, %f242;
	ld.shared.f32 	%f246, [%r8+40];
	ld.shared.f32 	%f247, [%r72+640];
	fma.rn.f32 	%f248, %f246, %f247, %f245;
	ld.shared.f32 	%f249, [%r8+44];
	ld.shared.f32 	%f250, [%r72+704];
	fma.rn.f32 	%f251, %f249, %f250, %f248;
	ld.shared.f32 	%f252, [%r8+48];
	ld.shared.f32 	%f253, [%r72+768];
	fma.rn.f32 	%f254, %f252, %f253, %f251;
	ld.shared.f32 	%f255, [%r8+52];
	ld.shared.f32 	%f256, [%r72+832];
	fma.rn.f32 	%f257, %f255, %f256, %f254;
	ld.shared.f32 	%f258, [%r8+56];
	ld.shared.f32 	%f259, [%r72+896];
	fma.rn.f32 	%f260, %f258, %f259, %f257;
	ld.shared.f32 	%f261, [%r8+60];
	ld.shared.f32 	%f262, [%r72+960];
	fma.rn.f32 	%f263, %f261, %f262, %f260;
	bar.sync 	0;
	add.s32 	%r74, %r64, 16;
	mul.wide.u32 	%rd28, %r74, 4;
	add.s64 	%rd29, %rd22, %rd28;
	ld.global.f32 	%f264, [%rd29];
	st.shared.f32 	[%r67], %f264;
	add.s32 	%r75, %r68, 16;
	mad.lo.s32 	%r76, %r75, %r33, %r5;
	mul.wide.u32 	%rd30, %r76, 4;
	add.s64 	%rd31, %rd25, %rd30;
	ld.global.f32 	%f265, [%rd31];
	st.shared.f32 	[%r73], %f265;
	bar.sync 	0;
	ld.shared.f32 	%f266, [%r8];
	ld.shared.f32 	%f267, [%r72];
	fma.rn.f32 	%f268, %f266, %f267, %f263;
	ld.shared.f32 	%f269, [%r8+4];
	ld.shared.f32 	%f270, [%r72+64];
	fma.rn.f32 	%f271, %f269, %f270, %f268;
	ld.shared.f32 	%f272, [%r8+8];
	ld.shared.f32 	%f273, [%r72+128];
	fma.rn.f32 	%f274, %f272, %f273, %f271;
	ld.shared.f32 	%f275, [%r8+12];
	ld.shared.f32 	%f276, [%r72+192];
	fma.rn.f32 	%f277, %f275, %f276, %f274;
	ld.shared.f32 	%f278, [%r8+16];
	ld.shared.f32 	%f279, [%r72+256];
	fma.rn.f32 	%f280, %f278, %f279, %f277;
	ld.shared.f32 	%f281, [%r8+20];
	ld.shared.f32 	%f282, [%r72+320];
	fma.rn.f32 	%f283, %f281, %f282, %f280;
	ld.shared.f32 	%f284, [%r8+24];
	ld.shared.f32 	%f285, [%r72+384];
	fma.rn.f32 	%f286, %f284, %f285, %f283;
	ld.shared.f32 	%f287, [%r8+28];
	ld.shared.f32 	%f288, [%r72+448];
	fma.rn.f32 	%f289, %f287, %f288, %f286;
	ld.shared.f32 	%f290, [%r8+32];
	ld.shared.f32 	%f291, [%r72+512];
	fma.rn.f32 	%f292, %f290, %f291, %f289;
	ld.shared.f32 	%f293, [%r8+36];
	ld.shared.f32 	%f294, [%r72+576];
	fma.rn.f32 	%f295, %f293, %f294, %f292;
	ld.shared.f32 	%f296, [%r8+40];
	ld.shared.f32 	%f297, [%r72+640];
	fma.rn.f32 	%f298, %f296, %f297, %f295;
	ld.shared.f32 	%f299, [%r8+44];
	ld.shared.f32 	%f300, [%r72+704];
	fma.rn.f32 	%f301, %f299, %f300, %f298;
	ld.shared.f32 	%f302, [%r8+48];
	ld.shared.f32 	%f303, [%r72+768];
	fma.rn.f32 	%f304, %f302, %f303, %f301;
	ld.shared.f32 	%f305, [%r8+52];
	ld.shared.f32 	%f306, [%r72+832];
	fma.rn.f32 	%f307, %f305, %f306, %f304;
	ld.shared.f32 	%f308, [%r8+56];
	ld.shared.f32 	%f309, [%r72+896];
	fma.rn.f32 	%f310, %f308, %f309, %f307;
	ld.shared.f32 	%f311, [%r8+60];
	ld.shared.f32 	%f312, [%r72+960];
	fma.rn.f32 	%f367, %f311, %f312, %f310;
	bar.sync 	0;
	add.s32 	%r101, %r101, 2;
$L__BB0_7:
	and.b32  	%r77, %r6, 1;
	setp.eq.b32 	%p6, %r77, 1;
	not.pred 	%p7, %p6;
	@%p7 bra 	$L__BB0_9;
	ld.param.u64 	%rd46, [_Z15matrixMulSharedPfS_S_i_param_1];
	ld.param.u64 	%rd43, [_Z15matrixMulSharedPfS_S_i_param_0];
	shl.b32 	%r78, %r101, 4;
	add.s32 	%r79, %r7, %r78;
	cvta.to.global.u64 	%rd32, %rd43;
	mul.wide.u32 	%rd33, %r79, 4;
	add.s64 	%rd34, %rd32, %rd33;
	ld.global.f32 	%f313, [%rd34];
	shl.b32 	%r81, %r4, 2;
	add.s32 	%r82, %r8, %r81;
	st.shared.f32 	[%r82], %f313;
	add.s32 	%r83, %r78, %r1;
	mad.lo.s32 	%r84, %r83, %r33, %r5;
	cvta.to.global.u64 	%rd35, %rd46;
	mul.wide.u32 	%rd36, %r84, 4;
	add.s64 	%rd37, %rd35, %rd36;
	ld.global.f32 	%f314, [%rd37];
	mov.u32 	%r86, _ZZ15matrixMulSharedPfS_S_iE5tileB;
	add.s32 	%r87, %r86, %r81;
	add.s32 	%r88, %r87, %r41;
	st.shared.f32 	[%r88], %f314;
	bar.sync 	0;
	ld.shared.f32 	%f315, [%r8];
	ld.shared.f32 	%f316, [%r87];
	fma.rn.f32 	%f317, %f315, %f316, %f367;
	ld.shared.f32 	%f318, [%r8+4];
	ld.shared.f32 	%f319, [%r87+64];
	fma.rn.f32 	%f320, %f318, %f319, %f317;
	ld.shared.f32 	%f321, [%r8+8];
	ld.shared.f32 	%f322, [%r87+128];
	fma.rn.f32 	%f323, %f321, %f322, %f320;
	ld.shared.f32 	%f324, [%r8+12];
	ld.shared.f32 	%f325, [%r87+192];
	fma.rn.f32 	%f326, %f324, %f325, %f323;
	ld.shared.f32 	%f327, [%r8+16];
	ld.shared.f32 	%f328, [%r87+256];
	fma.rn.f32 	%f329, %f327, %f328, %f326;
	ld.shared.f32 	%f330, [%r8+20];
	ld.shared.f32 	%f331, [%r87+320];
	fma.rn.f32 	%f332, %f330, %f331, %f329;
	ld.shared.f32 	%f333, [%r8+24];
	ld.shared.f32 	%f334, [%r87+384];
	fma.rn.f32 	%f335, %f333, %f334, %f332;
	ld.shared.f32 	%f336, [%r8+28];
	ld.shared.f32 	%f337, [%r87+448];
	fma.rn.f32 	%f338, %f336, %f337, %f335;
	ld.shared.f32 	%f339, [%r8+32];
	ld.shared.f32 	%f340, [%r87+512];
	fma.rn.f32 	%f341, %f339, %f340, %f338;
	ld.shared.f32 	%f342, [%r8+36];
	ld.shared.f32 	%f343, [%r87+576];
	fma.rn.f32 	%f344, %f342, %f343, %f341;
	ld.shared.f32 	%f345, [%r8+40];
	ld.shared.f32 	%f346, [%r87+640];
	fma.rn.f32 	%f347, %f345, %f346, %f344;
	ld.shared.f32 	%f348, [%r8+44];
	ld.shared.f32 	%f349, [%r87+704];
	fma.rn.f32 	%f350, %f348, %f349, %f347;
	ld.shared.f32 	%f351, [%r8+48];
	ld.shared.f32 	%f352, [%r87+768];
	fma.rn.f32 	%f353, %f351, %f352, %f350;
	ld.shared.f32 	%f354, [%r8+52];
	ld.shared.f32 	%f355, [%r87+832];
	fma.rn.f32 	%f356, %f354, %f355, %f353;
	ld.shared.f32 	%f357, [%r8+56];
	ld.shared.f32 	%f358, [%r87+896];
	fma.rn.f32 	%f359, %f357, %f358, %f356;
	ld.shared.f32 	%f360, [%r8+60];
	ld.shared.f32 	%f361, [%r87+960];
	fma.rn.f32 	%f367, %f360, %f361, %f359;
	bar.sync 	0;
$L__BB0_9:
	max.s32 	%r92, %r2, %r5;
	setp.ge.s32 	%p8, %r92, %r33;
	@%p8 bra 	$L__BB0_11;
	ld.param.u64 	%rd47, [_Z15matrixMulSharedPfS_S_i_param_2];
	mad.lo.s32 	%r93, %r33, %r2, %r5;
	cvta.to.global.u64 	%rd38, %rd47;
	mul.wide.s32 	%rd39, %r93, 4;
	add.s64 	%rd40, %rd38, %rd39;
	st.global.f32 	[%rd40], %f367;
$L__BB0_11:
	ret;

}


// ===== COMPILED SASS (sm_100) =====

	.target	sm_100

	.elftype	@"ET_EXEC"


//--------------------- .note.nv.tkinfo           --------------------------
	.section	.note.nv.tkinfo,"",@"SHT_NOTE"
	.sectionflags	@"SHF_NOTE_NV_TKINFO"
	.tkinfo
        /*0018*/ 	.word	0x00000002
        /*0030*/ 	.string	""
        /*0030*/ 	.string	"ptxas"
        /*0030*/ 	.string	"Cuda compilation tools, release 13.0, V13.0.88"
        /*0030*/ 	.string	"Build cuda_13.0.r13.0/compiler.36424714_0"
        /*0030*/ 	.string	"-arch sm_100 -m 64 "



//--------------------- .note.nv.cuinfo           --------------------------
	.section	.note.nv.cuinfo,"",@"SHT_NOTE"
	.sectionflags	@"SHF_NOTE_NV_CUINFO"
        /*0018*/ 	.short	0x0002
        /*001a*/ 	.short	0x0064
        /*001c*/ 	.short	0x0082
	.zero		2


//--------------------- .nv.info                  --------------------------
	.section	.nv.info,"",@"SHT_CUDA_INFO"
	.align	4


	//----- nvinfo : EIATTR_REGCOUNT
	.align		4
        /*0000*/ 	.byte	0x04, 0x2f
        /*0002*/ 	.short	(.L_1 - .L_0)
	.align		4
.L_0:
        /*0004*/ 	.word	index@(_Z15matrixMulSharedPfS_S_i)
        /*0008*/ 	.word	0x00000028


	//----- nvinfo : EIATTR_FRAME_SIZE
	.align		4
.L_1:
        /*000c*/ 	.byte	0x04, 0x11
        /*000e*/ 	.short	(.L_3 - .L_2)
	.align		4
.L_2:
        /*0010*/ 	.word	index@(_Z15matrixMulSharedPfS_S_i)
        /*0014*/ 	.word	0x00000000


	//----- nvinfo : EIATTR_MIN_STACK_SIZE
	.align		4
.L_3:
        /*0018*/ 	.byte	0x04, 0x12
        /*001a*/ 	.short	(.L_5 - .L_4)
	.align		4
.L_4:
        /*001c*/ 	.word	index@(_Z15matrixMulSharedPfS_S_i)
        /*0020*/ 	.word	0x00000000
.L_5:


//--------------------- .nv.compat                --------------------------
	.section	.nv.compat,"",@"SHT_CUDA_COMPAT_INFO"
	.align	4
        /*0000*/ 	.byte	0x02, 0x09, 0x00, 0x00, 0x02, 0x02, 0x01, 0x00, 0x02, 0x05, 0x05, 0x00, 0x03, 0x07, 0x01, 0x01
        /*0010*/ 	.byte	0x02, 0x03, 0x00, 0x00, 0x02, 0x06, 0x01, 0x00, 0x04, 0x0b, 0x08, 0x00, 0x09, 0x00, 0x00, 0x00
        /*0020*/ 	.byte	0x00, 0x00, 0x00, 0x00


//--------------------- .nv.info._Z15matrixMulSharedPfS_S_i --------------------------
	.section	.nv.info._Z15matrixMulSharedPfS_S_i,"",@"SHT_CUDA_INFO"
	.sectionflags	@""
	.align	4


	//----- nvinfo : EIATTR_CUDA_API_VERSION
	.align		4
        /*0000*/ 	.byte	0x04, 0x37
        /*0002*/ 	.short	(.L_7 - .L_6)
.L_6:
        /*0004*/ 	.word	0x00000082


	//----- nvinfo : EIATTR_KPARAM_INFO
	.align		4
.L_7:
        /*0008*/ 	.byte	0x04, 0x17
        /*000a*/ 	.short	(.L_9 - .L_8)
.L_8:
        /*000c*/ 	.word	0x00000000
        /*0010*/ 	.short	0x0003
        /*0012*/ 	.short	0x0018
        /*0014*/ 	.byte	0x00, 0xf0, 0x11, 0x00


	//----- nvinfo : EIATTR_KPARAM_INFO
	.align		4
.L_9:
        /*0018*/ 	.byte	0x04, 0x17
        /*001a*/ 	.short	(.L_11 - .L_10)
.L_10:
        /*001c*/ 	.word	0x00000000
        /*0020*/ 	.short	0x0002
        /*0022*/ 	.short	0x0010
        /*0024*/ 	.byte	0x00, 0xf5, 0x21, 0x00


	//----- nvinfo : EIATTR_KPARAM_INFO
	.align		4
.L_11:
        /*0028*/ 	.byte	0x04, 0x17
        /*002a*/ 	.short	(.L_13 - .L_12)
.L_12:
        /*002c*/ 	.word	0x00000000
        /*0030*/ 	.short	0x0001
        /*0032*/ 	.short	0x0008
        /*0034*/ 	.byte	0x00, 0xf5, 0x21, 0x00


	//----- nvinfo : EIATTR_KPARAM_INFO
	.align		4
.L_13:
        /*0038*/ 	.byte	0x04, 0x17
        /*003a*/ 	.short	(.L_15 - .L_14)
.L_14:
        /*003c*/ 	.word	0x00000000
        /*0040*/ 	.short	0x0000
        /*0042*/ 	.short	0x0000
        /*0044*/ 	.byte	0x00, 0xf5, 0x21, 0x00


	//----- nvinfo : EIATTR_SPARSE_MMA_MASK
	.align		4
.L_15:
        /*0048*/ 	.byte	0x03, 0x50
        /*004a*/ 	.short	0x0000


	//----- nvinfo : EIATTR_MAXREG_COUNT
	.align		4
        /*004c*/ 	.byte	0x03, 0x1b
        /*004e*/ 	.short	0x00ff


	//----- nvinfo : EIATTR_NUM_BARRIERS
	.align		4
        /*0050*/ 	.byte	0x02, 0x4c
        /*0052*/ 	.byte	0x01
	.zero		1


	//----- nvinfo : EIATTR_MERCURY_ISA_VERSION
	.align		4
        /*0054*/ 	.byte	0x03, 0x5f
        /*0056*/ 	.short	0x0101


	//----- nvinfo : EIATTR_VRC_CTA_INIT_COUNT
	.align		4
        /*0058*/ 	.byte	0x02, 0x4a
	.zero		1
	.zero		1


	//----- nvinfo : EIATTR_EXIT_INSTR_OFFSETS
	.align		4
        /*005c*/ 	.byte	0x04, 0x1c
        /*005e*/ 	.short	(.L_17 - .L_16)


	//   ....[0]....
.L_16:
        /*0060*/ 	.word	0x000018f0


	//   ....[1]....
        /*0064*/ 	.word	0x00001940


	//----- nvinfo : EIATTR_CBANK_PARAM_SIZE
	.align		4
.L_17:
        /*0068*/ 	.byte	0x03, 0x19
        /*006a*/ 	.short	0x001c


	//----- nvinfo : EIATTR_PARAM_CBANK
	.align		4
        /*006c*/ 	.byte	0x04, 0x0a
        /*006e*/ 	.short	(.L_19 - .L_18)
	.align		4
.L_18:
        /*0070*/ 	.word	index@(.nv.constant0._Z15matrixMulSharedPfS_S_i)
        /*0074*/ 	.short	0x0380
        /*0076*/ 	.short	0x001c


	//----- nvinfo : EIATTR_SW_WAR
	.align		4
.L_19:
        /*0078*/ 	.byte	0x04, 0x36
        /*007a*/ 	.short	(.L_21 - .L_20)
.L_20:
        /*007c*/ 	.word	0x00000008
.L_21:


//--------------------- .nv.callgraph             --------------------------
	.section	.nv.callgraph,"",@"SHT_CUDA_CALLGRAPH"
	.align	4
	.sectionentsize	8
	.align		4
        /*0000*/ 	.word	0x00000000
	.align		4
        /*0004*/ 	.word	0xffffffff
	.align		4
        /*0008*/ 	.word	0x00000000
	.align		4
        /*000c*/ 	.word	0xfffffffe
	.align		4
        /*0010*/ 	.word	0x00000000
	.align		4
        /*0014*/ 	.word	0xfffffffd
	.align		4
        /*0018*/ 	.word	0x00000000
	.align		4
        /*001c*/ 	.word	0xfffffffc


//--------------------- .text._Z15matrixMulSharedPfS_S_i --------------------------
	.section	.text._Z15matrixMulSharedPfS_S_i,"ax",@progbits
	.align	128
        .global         _Z15matrixMulSharedPfS_S_i
        .type           _Z15matrixMulSharedPfS_S_i,@function
        .size           _Z15matrixMulSharedPfS_S_i,(.L_x_5 - _Z15matrixMulSharedPfS_S_i)
        .other          _Z15matrixMulSharedPfS_S_i,@"STO_CUDA_ENTRY STV_DEFAULT"
_Z15matrixMulSharedPfS_S_i:
.text._Z15matrixMulSharedPfS_S_i:
[----:B------:R-:W-:Y:S08]  /*0000*/  LDC R1, c[0x0][0x37c] ;  /* 0x0000df00ff017b82 */ /* 0x000ff00000000800 */
[----:B------:R-:W0:Y:S01]  /*0010*/  LDC R5, c[0x0][0x398] ;  /* 0x0000e600ff057b82 */ /* 0x000e220000000800 */
[----:B------:R-:W1:Y:S01]  /*0020*/  S2R R4, SR_CTAID.Y ;  /* 0x0000000000047919 */ /* 0x000e620000002600 */
[----:B------:R-:W2:Y:S01]  /*0030*/  LDCU.64 UR8, c[0x0][0x358] ;  /* 0x00006b00ff0877ac */ /* 0x000ea20008000a00 */
[----:B------:R-:W-:Y:S01]  /*0040*/  HFMA2 R31, -RZ, RZ, 0, 0 ;  /* 0x00000000ff1f7431 */ /* 0x000fe200000001ff */
[----:B------:R-:W1:Y:S01]  /*0050*/  S2R R3, SR_TID.Y ;  /* 0x0000000000037919 */ /* 0x000e620000002200 */
[----:B------:R-:W3:Y:S01]  /*0060*/  S2R R9, SR_CTAID.X ;  /* 0x0000000000097919 */ /* 0x000ee20000002500 */
[----:B------:R-:W3:Y:S01]  /*0070*/  S2R R2, SR_TID.X ;  /* 0x0000000000027919 */ /* 0x000ee20000002100 */
[----:B0-----:R-:W-:-:S02]  /*0080*/  ISETP.GE.AND P0, PT, R5, 0x10, PT ;  /* 0x000000100500780c */ /* 0x001fc40003f06270 */
[----:B------:R-:W-:-:S04]  /*0090*/  SHF.R.S32.HI R0, RZ, 0x1f, R5 ;  /* 0x0000001fff007819 */ /* 0x000fc80000011405 */
[----:B------:R-:W-:Y:S02]  /*00a0*/  LEA.HI R0, R0, R5, RZ, 0x4 ;  /* 0x0000000500007211 */ /* 0x000fe400078f20ff */
[----:B-1----:R-:W-:Y:S02]  /*00b0*/  LEA R23, R4, R3, 0x4 ;  /* 0x0000000304177211 */ /* 0x002fe400078e20ff */
[----:B---3--:R-:W-:-:S03]  /*00c0*/  LEA R4, R9, R2, 0x4 ;  /* 0x0000000209047211 */ /* 0x008fc600078e20ff */
[----:B--2---:R-:W-:Y:S05]  /*00d0*/  @!P0 BRA `(.L_x_0) ;  /* 0x0000001400fc8947 */ /* 0x004fea0003800000 */
[----:B------:R-:W0:Y:S01]  /*00e0*/  S2UR UR6, SR_CgaCtaId ;  /* 0x00000000000679c3 */ /* 0x000e220000008800 */
[----:B------:R-:W-:Y:S01]  /*00f0*/  SHF.R.S32.HI R29, RZ, 0x4, R0 ;  /* 0x00000004ff1d7819 */ /* 0x000fe20000011400 */
[----:B------:R-:W-:Y:S01]  /*0100*/  UMOV UR4, 0x400 ;  /* 0x0000040000047882 */ /* 0x000fe20000000000 */
[----:B------:R-:W-:Y:S01]  /*0110*/  IMAD R21, R23, R5, R2 ;  /* 0x0000000517157224 */ /* 0x000fe200078e0202 */
[----:B------:R-:W-:Y:S02]  /*0120*/  MOV R31, RZ ;  /* 0x000000ff001f7202 */ /* 0x000fe40000000f00 */
[----:B------:R-:W-:-:S04]  /*0130*/  IADD3 R0, PT, PT, R29, -0x1, RZ ;  /* 0xffffffff1d007810 */ /* 0x000fc80007ffe0ff */
[----:B------:R-:W-:Y:S02]  /*0140*/  ISETP.GE.U32.AND P0, PT, R0, 0x3, PT ;  /* 0x000000030000780c */ /* 0x000fe40003f06070 */
[----:B------:R-:W-:Y:S01]  /*0150*/  MOV R0, RZ ;  /* 0x000000ff00007202 */ /* 0x000fe20000000f00 */
[----:B0-----:R-:W-:-:S06]  /*0160*/  ULEA UR5, UR6, UR4, 0x18 ;  /* 0x0000000406057291 */ /* 0x001fcc000f8ec0ff */
[----:B------:R-:W-:-:S04]  /*0170*/  LEA R7, R3, UR5, 0x6 ;  /* 0x0000000503077c11 */ /* 0x000fc8000f8e30ff */
[----:B------:R-:W-:Y:S05]  /*0180*/  @!P0 BRA `(.L_x_1) ;  /* 0x0000000c00448947 */ /* 0x000fea0003800000 */
[C---:B------:R-:W-:Y:S01]  /*0190*/  IADD3 R0, PT, PT, R3.reuse, 0x30, RZ ;  /* 0x0000003003007810 */ /* 0x040fe20007ffe0ff */
[----:B------:R-:W-:Y:S01]  /*01a0*/  UIADD3 UR5, UPT, UPT, UR4, 0x400, URZ ;  /* 0x0000040004057890 */ /* 0x000fe2000fffe0ff */
[C---:B------:R-:W-:Y:S01]  /*01b0*/  IADD3 R6, PT, PT, R3.reuse, 0x20, RZ ;  /* 0x0000002003067810 */ /* 0x040fe20007ffe0ff */
[CCC-:B------:R-:W-:Y:S01]  /*01c0*/  IMAD R24, R3.reuse, R5.reuse, R2.reuse ;  /* 0x0000000503187224 */ /* 0x1c0fe200078e0202 */
[----:B------:R-:W-:Y:S01]  /*01d0*/  IADD3 R8, PT, PT, R3, 0x10, RZ ;  /* 0x0000001003087810 */ /* 0x000fe20007ffe0ff */
[-CC-:B------:R-:W-:Y:S01]  /*01e0*/  IMAD R0, R0, R5.reuse, R2.reuse ;  /* 0x0000000500007224 */ /* 0x180fe200078e0202 */
[----:B------:R-:W-:Y:S01]  /*01f0*/  ULEA UR5, UR6, UR5, 0x18 ;  /* 0x0000000506057291 */ /* 0x000fe2000f8ec0ff */
[-CC-:B------:R-:W-:Y:S01]  /*0200*/  IMAD R6, R6, R5.reuse, R2.reuse ;  /* 0x0000000506067224 */ /* 0x180fe200078e0202 */
[C---:B------:R-:W-:Y:S01]  /*0210*/  LEA R24, R9.reuse, R24, 0x4 ;  /* 0x0000001809187211 */ /* 0x040fe200078e20ff */
[----:B------:R-:W-:Y:S01]  /*0220*/  IMAD R8, R8, R5, R2 ;  /* 0x0000000508087224 */ /* 0x000fe200078e0202 */
[----:B------:R-:W-:-:S02]  /*0230*/  LEA R30, R9, R0, 0x4 ;  /* 0x00000000091e7211 */ /* 0x000fc400078e20ff */
[----:B------:R-:W-:Y:S02]  /*0240*/  LOP3.LUT R0, R29, 0x7fffffc, RZ, 0xc0, !PT ;  /* 0x07fffffc1d007812 */ /* 0x000fe400078ec0ff */
[----:B------:R-:W-:Y:S02]  /*0250*/  LEA R20, R2, UR5, 0x2 ;  /* 0x0000000502147c11 */ /* 0x000fe4000f8e10ff */
[C---:B------:R-:W-:Y:S02]  /*0260*/  LEA R28, R9.reuse, R6, 0x4 ;  /* 0x00000006091c7211 */ /* 0x040fe400078e20ff */
[----:B------:R-:W-:Y:S02]  /*0270*/  LEA R26, R9, R8, 0x4 ;  /* 0x00000008091a7211 */ /* 0x000fe400078e20ff */
[----:B------:R-:W-:Y:S02]  /*0280*/  IADD3 R25, PT, PT, R21, 0x20, RZ ;  /* 0x0000002015197810 */ /* 0x000fe40007ffe0ff */
[----:B------:R-:W-:-:S02]  /*0290*/  MOV R31, RZ ;  /* 0x000000ff001f7202 */ /* 0x000fc40000000f00 */
[----:B------:R-:W-:Y:S02]  /*02a0*/  LEA R22, R2, R7, 0x2 ;  /* 0x0000000702167211 */ /* 0x000fe400078e10ff */
[----:B------:R-:W-:Y:S02]  /*02b0*/  IADD3 R27, PT, PT, -R0, RZ, RZ ;  /* 0x000000ff001b7210 */ /* 0x000fe40007ffe1ff */
[----:B------:R-:W-:-:S07]  /*02c0*/  LEA R6, R3, R20, 0x6 ;  /* 0x0000001403067211 */ /* 0x000fce00078e30ff */
.L_x_2:
[----:B------:R-:W0:Y:S01]  /*02d0*/  LDC.64 R18, c[0x0][0x380] ;  /* 0x0000e000ff127b82 */ /* 0x000e220000000a00 */
[----:B------:R-:W-:-:S07]  /*02e0*/  IADD3 R11, PT, PT, R25, -0x20, RZ ;  /* 0xffffffe0190b7810 */ /* 0x000fce0007ffe0ff */
[----:B------:R-:W1:Y:S01]  /*02f0*/  LDC.64 R16, c[0x0][0x388] ;  /* 0x0000e200ff107b82 */ /* 0x000e620000000a00 */
[----:B0-----:R-:W-:-:S06]  /*0300*/  IMAD.WIDE.U32 R10, R11, 0x4, R18 ;  /* 0x000000040b0a7825 */ /* 0x001fcc00078e0012 */
[----:B------:R-:W2:Y:S01]  /*0310*/  LDG.E R11, desc[UR8][R10.64] ;  /* 0x000000080a0b7981 */ /* 0x000ea2000c1e1900 */
[----:B-1----:R-:W-:-:S05]  /*0320*/  IMAD.WIDE.U32 R8, R24, 0x4, R16 ;  /* 0x0000000418087825 */ /* 0x002fca00078e0010 */
[----:B------:R-:W3:Y:S04]  /*0330*/  LDG.E R35, desc[UR8][R8.64] ;  /* 0x0000000808237981 */ /* 0x000ee8000c1e1900 */
[----:B--2---:R-:W-:Y:S04]  /*0340*/  STS [R22], R11 ;  /* 0x0000000b16007388 */ /* 0x004fe80000000800 */
[----:B---3--:R-:W-:Y:S01]  /*0350*/  STS [R6], R35 ;  /* 0x0000002306007388 */ /* 0x008fe20000000800 */
[----:B------:R-:W-:Y:S06]  /*0360*/  BAR.SYNC.DEFER_BLOCKING 0x0 ;  /* 0x0000000000007b1d */ /* 0x000fec0000010000 */
[----:B------:R-:W-:Y:S04]  /*0370*/  LDS R32, [R20] ;  /* 0x0000000014207984 */ /* 0x000fe80000000800 */
[----:B------:R-:W0:Y:S04]  /*0380*/  LDS.128 R12, [R7] ;  /* 0x00000000070c7984 */ /* 0x000e280000000c00 */
[----:B------:R-:W1:Y:S04]  /*0390*/  LDS R37, [R20+0x40] ;  /* 0x0000400014257984 */ /* 0x000e680000000800 */
[----:B------:R-:W2:Y:S04]  /*03a0*/  LDS R33, [R20+0x80] ;  /* 0x0000800014217984 */ /* 0x000ea80000000800 */
[----:B------:R-:W-:Y:S04]  /*03b0*/  LDS.128 R8, [R7+0x10] ;  /* 0x0000100007087984 */ /* 0x000fe80000000c00 */
[----:B------:R-:W-:Y:S01]  /*03c0*/  LDS R36, [R20+0x3c0] ;  /* 0x0003c00014247984 */ /* 0x000fe20000000800 */
[----:B0-----:R-:W-:-:S03]  /*03d0*/  FFMA R32, R12, R32, R31 ;  /* 0x000000200c207223 */ /* 0x001fc6000000001f */
[----:B------:R-:W0:Y:S01]  /*03e0*/  LDS R12, [R20+0xc0] ;  /* 0x0000c000140c7984 */ /* 0x000e220000000800 */
[----:B-1----:R-:W-:-:S03]  /*03f0*/  FFMA R34, R37, R13, R32 ;  /* 0x0000000d25227223 */ /* 0x002fc60000000020 */
[----:B------:R-:W1:Y:S04]  /*0400*/  LDS R13, [R20+0x100] ;  /* 0x00010000140d7984 */ /* 0x000e680000000800 */
[----:B------:R-:W3:Y:S04]  /*0410*/  LDS R32, [R20+0x140] ;  /* 0x0001400014207984 */ /* 0x000ee80000000800 */
[----:B------:R-:W4:Y:S01]  /*0420*/  LDS R31, [R20+0x180] ;  /* 0x00018000141f7984 */ /* 0x000f220000000800 */
[----:B--2---:R-:W-:-:S04]  /*0430*/  FFMA R33, R33, R14, R34 ;  /* 0x0000000e21217223 */ /* 0x004fc80000000022 */
[----:B0-----:R-:W-:Y:S02]  /*0440*/  FFMA R15, R12, R15, R33 ;  /* 0x0000000f0c0f7223 */ /* 0x001fe40000000021 */
[----:B------:R-:W-:Y:S02]  /*0450*/  LDS R33, [R20+0x240] ;  /* 0x0002400014217984 */ /* 0x000fe40000000800 */
[----:B-1----:R-:W-:Y:S02]  /*0460*/  FFMA R13, R8, R13, R15 ;  /* 0x0000000d080d7223 */ /* 0x002fe4000000000f */
[----:B------:R-:W0:Y:S02]  /*0470*/  LDS R8, [R20+0x1c0] ;  /* 0x0001c00014087984 */ /* 0x000e240000000800 */
[----:B---3--:R-:W-:Y:S02]  /*0480*/  FFMA R32, R32, R9, R13 ;  /* 0x0000000920207223 */ /* 0x008fe4000000000d */
[----:B------:R-:W-:Y:S04]  /*0490*/  LDS R9, [R20+0x200] ;  /* 0x0002000014097984 */ /* 0x000fe80000000800 */
[----:B------:R-:W1:Y:S01]  /*04a0*/  LDS.128 R12, [R7+0x20] ;  /* 0x00002000070c7984 */ /* 0x000e620000000c00 */
[----:B----4-:R-:W-:-:S03]  /*04b0*/  FFMA R31, R31, R10, R32 ;  /* 0x0000000a1f1f7223 */ /* 0x010fc60000000020 */
[----:B------:R-:W2:Y:S04]  /*04c0*/  LDS R32, [R20+0x280] ;  /* 0x0002800014207984 */ /* 0x000ea80000000800 */
[----:B------:R-:W3:Y:S01]  /*04d0*/  LDS R10, [R20+0x2c0] ;  /* 0x0002c000140a7984 */ /* 0x000ee20000000800 */
[----:B0-----:R-:W-:-:S03]  /*04e0*/  FFMA R11, R8, R11, R31 ;  /* 0x0000000b080b7223 */ /* 0x001fc6000000001f */
[----:B------:R-:W-:Y:S04]  /*04f0*/  LDS R8, [R20+0x340] ;  /* 0x0003400014087984 */ /* 0x000fe80000000800 */
[----:B------:R-:W-:Y:S01]  /*0500*/  LDS R31, [R20+0x380] ;  /* 0x00038000141f7984 */ /* 0x000fe20000000800 */
[----:B-1----:R-:W-:-:S03]  /*0510*/  FFMA R12, R12, R9, R11 ;  /* 0x000000090c0c7223 */ /* 0x002fc6000000000b */
[----:B------:R-:W-:Y:S01]  /*0520*/  LDS R9, [R20+0x300] ;  /* 0x0003000014097984 */ /* 0x000fe20000000800 */
[----:B------:R-:W-:-:S04]  /*0530*/  FFMA R13, R33, R13, R12 ;  /* 0x0000000d210d7223 */ /* 0x000fc8000000000c */
[----:B--2---:R-:W-:-:S04]  /*0540*/  FFMA R13, R32, R14, R13 ;  /* 0x0000000e200d7223 */ /* 0x004fc8000000000d */
[----:B---3--:R-:W-:Y:S02]  /*0550*/  FFMA R11, R10, R15, R13 ;  /* 0x0000000f0a0b7223 */ /* 0x008fe4000000000d */
[----:B------:R-:W0:Y:S01]  /*0560*/  LDS.128 R12, [R7+0x30] ;  /* 0x00003000070c7984 */ /* 0x000e220000000c00 */
[----:B------:R-:W-:Y:S01]  /*0570*/  IADD3 R33, PT, PT, R25, -0x10, RZ ;  /* 0xfffffff019217810 */ /* 0x000fe20007ffe0ff */
[----:B------:R-:W-:Y:S01]  /*0580*/  IMAD.WIDE.U32 R34, R26, 0x4, R16 ;  /* 0x000000041a227825 */ /* 0x000fe200078e0010 */
[----:B------:R-:W-:Y:S03]  /*0590*/  BAR.SYNC.DEFER_BLOCKING 0x0 ;  /* 0x0000000000007b1d */ /* 0x000fe60000010000 */
[----:B------:R-:W-:-:S06]  /*05a0*/  IMAD.WIDE.U32 R32, R33, 0x4, R18 ;  /* 0x0000000421207825 */ /* 0x000fcc00078e0012 */
[----:B------:R-:W2:Y:S04]  /*05b0*/  LDG.E R33, desc[UR8][R32.64] ;  /* 0x0000000820217981 */ /* 0x000ea8000c1e1900 */
[----:B------:R-:W3:Y:S01]  /*05c0*/  LDG.E R35, desc[UR8][R34.64] ;  /* 0x0000000822237981 */ /* 0x000ee2000c1e1900 */
[----:B0-----:R-:W-:-:S04]  /*05d0*/  FFMA R9, R12, R9, R11 ;  /* 0x000000090c097223 */ /* 0x001fc8000000000b */
[----:B------:R-:W-:-:S04]  /*05e0*/  FFMA R13, R8, R13, R9 ;  /* 0x0000000d080d7223 */ /* 0x000fc80000000009 */
[----:B------:R-:W-:-:S04]  /*05f0*/  FFMA R13, R31, R14, R13 ;  /* 0x0000000e1f0d7223 */ /* 0x000fc8000000000d */
[----:B------:R-:W-:Y:S01]  /*0600*/  FFMA R13, R36, R15, R13 ;  /* 0x0000000f240d7223 */ /* 0x000fe2000000000d */
[----:B--2---:R-:W-:Y:S04]  /*0610*/  STS [R22], R33 ;  /* 0x0000002116007388 */ /* 0x004fe80000000800 */
[----:B---3--:R-:W-:Y:S01]  /*0620*/  STS [R6], R35 ;  /* 0x0000002306007388 */ /* 0x008fe20000000800 */
[----:B------:R-:W-:Y:S06]  /*0630*/  BAR.SYNC.DEFER_BLOCKING 0x0 ;  /* 0x0000000000007b1d */ /* 0x000fec0000010000 */
[----:B------:R-:W-:Y:S04]  /*0640*/  LDS R37, [R20] ;  /* 0x0000000014257984 */ /* 0x000fe80000000800 */
[----:B------:R-:W0:Y:S04]  /*0650*/  LDS.128 R8, [R7] ;  /* 0x0000000007087984 */ /* 0x000e280000000c00 */
[----:B------:R-:W1:Y:S04]  /*0660*/  LDS R12, [R20+0x40] ;  /* 0x00004000140c7984 */ /* 0x000e680000000800 */
[----:B------:R-:W2:Y:S04]  /*0670*/  LDS R31, [R20+0x80] ;  /* 0x00008000141f7984 */ /* 0x000ea80000000800 */
[----:B------:R-:W-:Y:S04]  /*0680*/  LDS R32, [R20+0x140] ;  /* 0x0001400014207984 */ /* 0x000fe80000000800 */
[----:B------:R-:W-:Y:S04]  /*0690*/  LDS R33, [R20+0x180] ;  /* 0x0001800014217984 */ /* 0x000fe80000000800 */
[----:B------:R-:W-:Y:S01]  /*06a0*/  LDS R36, [R20+0x3c0] ;  /* 0x0003c00014247984 */ /* 0x000fe20000000800 */
[----:B0-----:R-:W-:-:S03]  /*06b0*/  FFMA R13, R8, R37, R13 ;  /* 0x00000025080d7223 */ /* 0x001fc6000000000d */
[----:B------:R-:W0:Y:S01]  /*06c0*/  LDS R8, [R20+0xc0] ;  /* 0x0000c00014087984 */ /* 0x000e220000000800 */
[----:B-1----:R-:W-:-:S03]  /*06d0*/  FFMA R34, R12, R9, R13 ;  /* 0x000000090c227223 */ /* 0x002fc6000000000d */
[----:B------:R-:W-:Y:S04]  /*06e0*/  LDS R9, [R20+0x100] ;  /* 0x0001000014097984 */ /* 0x000fe80000000800 */
[----:B------:R-:W1:Y:S01]  /*06f0*/  LDS.128 R12, [R7+0x10] ;  /* 0x00001000070c7984 */ /* 0x000e620000000c00 */
[----:B--2---:R-:W-:-:S04]  /*0700*/  FFMA R31, R31, R10, R34 ;  /* 0x0000000a1f1f7223 */ /* 0x004fc80000000022 */
[----:B0-----:R-:W-:Y:S02]  /*0710*/  FFMA R11, R8, R11, R31 ;  /* 0x0000000b080b7223 */ /* 0x001fe4000000001f */
[----:B------:R-:W-:Y:S02]  /*0720*/  LDS R31, [R20+0x240] ;  /* 0x00024000141f7984 */ /* 0x000fe40000000800 */
[----:B-1----:R-:W-:Y:S02]  /*0730*/  FFMA R9, R12, R9, R11 ;  /* 0x000000090c097223 */ /* 0x002fe4000000000b */
[----:B------:R-:W0:Y:S02]  /*0740*/  LDS R12, [R20+0x1c0] ;  /* 0x0001c000140c7984 */ /* 0x000e240000000800 */
[----:B------:R-:W-:Y:S02]  /*0750*/  FFMA R32, R32, R13, R9 ;  /* 0x0000000d20207223 */ /* 0x000fe40000000009 */
[----:B------:R-:W-:Y:S04]  /*0760*/  LDS R13, [R20+0x200] ;  /* 0x00020000140d7984 */ /* 0x000fe80000000800 */
[----:B------:R-:W1:Y:S01]  /*0770*/  LDS.128 R8, [R7+0x20] ;  /* 0x0000200007087984 */ /* 0x000e620000000c00 */
[----:B------:R-:W-:-:S03]  /*0780*/  FFMA R33, R33, R14, R32 ;  /* 0x0000000e21217223 */ /* 0x000fc60000000020 */
[----:B------:R-:W2:Y:S04]  /*0790*/  LDS R32, [R20+0x280] ;  /* 0x0002800014207984 */ /* 0x000ea80000000800 */
[----:B------:R-:W3:Y:S01]  /*07a0*/  LDS R14, [R20+0x2c0] ;  /* 0x0002c000140e7984 */ /* 0x000ee20000000800 */
[----:B0-----:R-:W-:-:S04]  /*07b0*/  FFMA R15, R12, R15, R33 ;  /* 0x0000000f0c0f7223 */ /* 0x001fc80000000021 */
[----:B-1----:R-:W-:-:S04]  /*07c0*/  FFMA R8, R8, R13, R15 ;  /* 0x0000000d08087223 */ /* 0x002fc8000000000f */
[----:B------:R-:W-:Y:S02]  /*07d0*/  FFMA R9, R31, R9, R8 ;  /* 0x000000091f097223 */ /* 0x000fe40000000008 */
[----:B------:R-:W-:Y:S02]  /*07e0*/  LDS R8, [R20+0x340] ;  /* 0x0003400014087984 */ /* 0x000fe40000000800 */
[----:B--2---:R-:W-:Y:S02]  /*07f0*/  FFMA R13, R32, R10, R9 ;  /* 0x0000000a200d7223 */ /* 0x004fe40000000009 */
[----:B------:R-:W-:Y:S02]  /*0800*/  LDS R9, [R20+0x300] ;  /* 0x0003000014097984 */ /* 0x000fe40000000800 */
[----:B---3--:R-:W-:Y:S02]  /*0810*/  FFMA R11, R14, R11, R13 ;  /* 0x0000000b0e0b7223 */ /* 0x008fe4000000000d */
[----:B------:R-:W-:Y:S04]  /*0820*/  LDS R31, [R20+0x380] ;  /* 0x00038000141f7984 */ /* 0x000fe80000000800 */
[----:B------:R-:W0:Y:S01]  /*0830*/  LDS.128 R12, [R7+0x30] ;  /* 0x00003000070c7984 */ /* 0x000e220000000c00 */
[----:B------:R-:W-:Y:S01]  /*0840*/  IMAD.WIDE.U32 R32, R25, 0x4, R18 ;  /* 0x0000000419207825 */ /* 0x000fe200078e0012 */
[----:B------:R-:W-:Y:S03]  /*0850*/  BAR.SYNC.DEFER_BLOCKING 0x0 ;  /* 0x0000000000007b1d */ /* 0x000fe60000010000 */
[----:B------:R-:W-:-:S03]  /*0860*/  IMAD.WIDE.U32 R34, R28, 0x4, R16 ;  /* 0x000000041c227825 */ /* 0x000fc600078e0010 */
[----:B------:R-:W2:Y:S04]  /*0870*/  LDG.E R33, desc[UR8][R32.64] ;  /* 0x0000000820217981 */ /* 0x000ea8000c1e1900 */
[----:B------:R-:W3:Y:S01]  /*0880*/  LDG.E R35, desc[UR8][R34.64] ;  /* 0x0000000822237981 */ /* 0x000ee2000c1e1900 */
[----:B0-----:R-:W-:-:S04]  /*0890*/  FFMA R9, R12, R9, R11 ;  /* 0x000000090c097223 */ /* 0x001fc8000000000b */
[----:B------:R-:W-:-:S04]  /*08a0*/  FFMA R13, R8, R13, R9 ;  /* 0x0000000d080d7223 */ /* 0x000fc80000000009 */
[----:B------:R-:W-:-:S04]  /*08b0*/  FFMA R13, R31, R14, R13 ;  /* 0x0000000e1f0d7223 */ /* 0x000fc8000000000d */
[----:B------:R-:W-:Y:S01]  /*08c0*/  FFMA R13, R36, R15, R13 ;  /* 0x0000000f240d7223 */ /* 0x000fe2000000000d */
[----:B------:R-:W-:Y:S01]  /*08d0*/  IMAD.WIDE.U32 R16, R30, 0x4, R16 ;  /* 0x000000041e107825 */ /* 0x000fe200078e0010 */
[----:B--2---:R-:W-:Y:S04]  /*08e0*/  STS [R22], R33 ;  /* 0x0000002116007388 */ /* 0x004fe80000000800 */
[----:B---3--:R-:W-:Y:S01]  /*08f0*/  STS [R6], R35 ;  /* 0x0000002306007388 */ /* 0x008fe20000000800 */
[----:B------:R-:W-:Y:S06]  /*0900*/  BAR.SYNC.DEFER_BLOCKING 0x0 ;  /* 0x0000000000007b1d */ /* 0x000fec0000010000 */
[----:B------:R-:W-:Y:S04]  /*0910*/  LDS R37, [R20] ;  /* 0x0000000014257984 */ /* 0x000fe80000000800 */
[----:B------:R-:W0:Y:S04]  /*0920*/  LDS.128 R8, [R7] ;  /* 0x0000000007087984 */ /* 0x000e280000000c00 */
[----:B------:R-:W1:Y:S04]  /*0930*/  LDS R12, [R20+0x40] ;  /* 0x00004000140c7984 */ /* 0x000e680000000800 */
[----:B------:R-:W2:Y:S04]  /*0940*/  LDS R31, [R20+0x80] ;  /* 0x00008000141f7984 */ /* 0x000ea80000000800 */
[----:B------:R-:W3:Y:S04]  /*0950*/  LDS R33, [R20+0xc0] ;  /* 0x0000c00014217984 */ /* 0x000ee80000000800 */
[----:B------:R-:W-:Y:S01]  /*0960*/  LDS R35, [R20+0x300] ;  /* 0x0003000014237984 */ /* 0x000fe20000000800 */
[----:B0-----:R-:W-:-:S03]  /*0970*/  FFMA R13, R8, R37, R13 ;  /* 0x00000025080d7223 */ /* 0x001fc6000000000d */
[----:B------:R-:W-:Y:S01]  /*0980*/  LDS R8, [R20+0x140] ;  /* 0x0001400014087984 */ /* 0x000fe20000000800 */
[----:B-1----:R-:W-:-:S03]  /*0990*/  FFMA R32, R12, R9, R13 ;  /* 0x000000090c207223 */ /* 0x002fc6000000000d */
[----:B------:R-:W-:Y:S04]  /*09a0*/  LDS R9, [R20+0x100] ;  /* 0x0001000014097984 */ /* 0x000fe80000000800 */
[----:B------:R-:W0:Y:S01]  /*09b0*/  LDS.128 R12, [R7+0x10] ;  /* 0x00001000070c7984 */ /* 0x000e220000000c00 */
[----:B--2---:R-:W-:-:S03]  /*09c0*/  FFMA R10, R31, R10, R32 ;  /* 0x0000000a1f0a7223 */ /* 0x004fc60000000020 */
[----:B------:R-:W1:Y:S01]  /*09d0*/  LDS R31, [R20+0x180] ;  /* 0x00018000141f7984 */ /* 0x000e620000000800 */
[----:B---3--:R-:W-:-:S03]  /*09e0*/  FFMA R11, R33, R11, R10 ;  /* 0x0000000b210b7223 */ /* 0x008fc6000000000a */
[----:B------:R-:W-:Y:S04]  /*09f0*/  LDS R33, [R20+0x200] ;  /* 0x0002000014217984 */ /* 0x000fe80000000800 */
[----:B------:R-:W-:Y:S01]  /*0a00*/  LDS R32, [R20+0x240] ;  /* 0x0002400014207984 */ /* 0x000fe20000000800 */
[----:B0-----:R-:W-:-:S03]  /*0a10*/  FFMA R9, R12, R9, R11 ;  /* 0x000000090c097223 */ /* 0x001fc6000000000b */
[----:B------:R-:W0:Y:S01]  /*0a20*/  LDS R12, [R20+0x1c0] ;  /* 0x0001c000140c7984 */ /* 0x000e220000000800 */
[----:B------:R-:W-:-:S03]  /*0a30*/  FFMA R34, R8, R13, R9 ;  /* 0x0000000d08227223 */ /* 0x000fc60000000009 */
[----:B------:R-:W2:Y:S04]  /*0a40*/  LDS.128 R8, [R7+0x20] ;  /* 0x0000200007087984 */ /* 0x000ea80000000c00 */
[----:B------:R-:W3:Y:S01]  /*0a50*/  LDS R13, [R20+0x280] ;  /* 0x00028000140d7984 */ /* 0x000ee20000000800 */
[----:B-1----:R-:W-:-:S03]  /*0a60*/  FFMA R31, R31, R14, R34 ;  /* 0x0000000e1f1f7223 */ /* 0x002fc60000000022 */
[----:B------:R-:W-:Y:S01]  /*0a70*/  LDS R34, [R20+0x340] ;  /* 0x0003400014227984 */ /* 0x000fe20000000800 */
[----:B0-----:R-:W-:-:S04]  /*0a80*/  FFMA R15, R12, R15, R31 ;  /* 0x0000000f0c0f7223 */ /* 0x001fc8000000001f */
[----:B--2---:R-:W-:Y:S01]  /*0a90*/  FFMA R33, R8, R33, R15 ;  /* 0x0000002108217223 */ /* 0x004fe2000000000f */
[----:B------:R-:W-:-:S03]  /*0aa0*/  IADD3 R15, PT, PT, R25, 0x10, RZ ;  /* 0x00000010190f7810 */ /* 0x000fc60007ffe0ff */
[----:B------:R-:W-:Y:S02]  /*0ab0*/  FFMA R32, R32, R9, R33 ;  /* 0x0000000920207223 */ /* 0x000fe40000000021 */
[----:B------:R-:W-:Y:S01]  /*0ac0*/  IMAD.WIDE.U32 R18, R15, 0x4, R18 ;  /* 0x000000040f127825 */ /* 0x000fe200078e0012 */
[----:B------:R-:W0:Y:S03]  /*0ad0*/  LDS R9, [R20+0x2c0] ;  /* 0x0002c00014097984 */ /* 0x000e260000000800 */
[----:B---3--:R-:W-:Y:S01]  /*0ae0*/  FFMA R10, R13, R10, R32 ;  /* 0x0000000a0d0a7223 */ /* 0x008fe20000000020 */
[----:B------:R-:W-:Y:S04]  /*0af0*/  LDS R33, [R20+0x380] ;  /* 0x0003800014217984 */ /* 0x000fe80000000800 */
[----:B------:R-:W-:Y:S04]  /*0b00*/  LDS R32, [R20+0x3c0] ;  /* 0x0003c00014207984 */ /* 0x000fe80000000800 */
[----:B------:R-:W1:Y:S01]  /*0b10*/  LDS.128 R12, [R7+0x30] ;  /* 0x00003000070c7984 */ /* 0x000e620000000c00 */
[----:B------:R-:W-:Y:S06]  /*0b20*/  BAR.SYNC.DEFER_BLOCKING 0x0 ;  /* 0x0000000000007b1d */ /* 0x000fec0000010000 */
[----:B------:R-:W2:Y:S04]  /*0b30*/  LDG.E R19, desc[UR8][R18.64] ;  /* 0x0000000812137981 */ /* 0x000ea8000c1e1900 */
[----:B------:R0:W3:Y:S02]  /*0b40*/  LDG.E R16, desc[UR8][R16.64] ;  /* 0x0000000810107981 */ /* 0x0000e4000c1e1900 */
[----:B0-----:R-:W-:-:S04]  /*0b50*/  FFMA R17, R9, R11, R10 ;  /* 0x0000000b09117223 */ /* 0x001fc8000000000a */
[----:B-1----:R-:W-:-:S04]  /*0b60*/  FFMA R35, R12, R35, R17 ;  /* 0x000000230c237223 */ /* 0x002fc80000000011 */
[----:B------:R-:W-:-:S04]  /*0b70*/  FFMA R34, R34, R13, R35 ;  /* 0x0000000d22227223 */ /* 0x000fc80000000023 */
[----:B------:R-:W-:-:S04]  /*0b80*/  FFMA R33, R33, R14, R34 ;  /* 0x0000000e21217223 */ /* 0x000fc80000000022 */
[----:B------:R-:W-:Y:S01]  /*0b90*/  FFMA R17, R32, R15, R33 ;  /* 0x0000000f20117223 */ /* 0x000fe20000000021 */
[----:B------:R-:W-:-:S04]  /*0ba0*/  IADD3 R27, PT, PT, R27, 0x4, RZ ;  /* 0x000000041b1b7810 */ /* 0x000fc80007ffe0ff */
[----:B------:R-:W-:Y:S02]  /*0bb0*/  ISETP.NE.AND P0, PT, R27, RZ, PT ;  /* 0x000000ff1b00720c */ /* 0x000fe40003f05270 */
[----:B------:R-:W-:Y:S02]  /*0bc0*/  IADD3 R25, PT, PT, R25, 0x40, RZ ;  /* 0x0000004019197810 */ /* 0x000fe40007ffe0ff */
[C---:B------:R-:W-:Y:S02]  /*0bd0*/  LEA R30, R5.reuse, R30, 0x6 ;  /* 0x0000001e051e7211 */ /* 0x040fe400078e30ff */
[C---:B------:R-:W-:Y:S02]  /*0be0*/  LEA R28, R5.reuse, R28, 0x6 ;  /* 0x0000001c051c7211 */ /* 0x040fe400078e30ff */
[C---:B------:R-:W-:Y:S02]  /*0bf0*/  LEA R26, R5.reuse, R26, 0x6 ;  /* 0x0000001a051a7211 */ /* 0x040fe400078e30ff */
[----:B------:R-:W-:Y:S01]  /*0c00*/  LEA R24, R5, R24, 0x6 ;  /* 0x0000001805187211 */ /* 0x000fe200078e30ff */
        /* <DEDUP_REMOVED lines=8> */
[----:B------:R-:W-:Y:S04]  /*0c90*/  LDS R33, [R20+0x100] ;  /* 0x0001000014217984 */ /* 0x000fe80000000800 */
[----:B------:R-:W4:Y:S04]  /*0ca0*/  LDS.128 R12, [R7+0x10] ;  /* 0x00001000070c7984 */ /* 0x000f280000000c00 */
[----:B------:R-:W5:Y:S04]  /*0cb0*/  LDS R32, [R20+0x140] ;  /* 0x0001400014207984 */ /* 0x000f680000000800 */
[----:B------:R-:W5:Y:S01]  /*0cc0*/  LDS R35, [R20+0x180] ;  /* 0x0001800014237984 */ /* 0x000f620000000800 */
[----:B0-----:R-:W-:-:S03]  /*0cd0*/  FFMA R17, R8, R31, R17 ;  /* 0x0000001f08117223 */ /* 0x001fc60000000011 */
[----:B------:R-:W0:Y:S01]  /*0ce0*/  LDS R8, [R20+0x1c0] ;  /* 0x0001c00014087984 */ /* 0x000e220000000800 */
[----:B-1----:R-:W-:-:S03]  /*0cf0*/  FFMA R36, R36, R9, R17 ;  /* 0x0000000924247223 */ /* 0x002fc60000000011 */
[----:B------:R-:W-:Y:S04]  /*0d00*/  LDS R31, [R20+0x200] ;  /* 0x00020000141f7984 */ /* 0x000fe80000000800 */
[----:B------:R-:W1:Y:S01]  /*0d10*/  LDS.128 R16, [R7+0x20] ;  /* 0x0000200007107984 */ /* 0x000e620000000c00 */
[----:B--2---:R-:W-:-:S04]  /*0d20*/  FFMA R37, R37, R10, R36 ;  /* 0x0000000a25257223 */ /* 0x004fc80000000024 */
[----:B---3--:R-:W-:-:S04]  /*0d30*/  FFMA R11, R34, R11, R37 ;  /* 0x0000000b220b7223 */ /* 0x008fc80000000025 */
[----:B----4-:R-:W-:Y:S02]  /*0d40*/  FFMA R11, R12, R33, R11 ;  /* 0x000000210c0b7223 */ /* 0x010fe4000000000b */
[----:B------:R-:W2:Y:S02]  /*0d50*/  LDS R12, [R20+0x240] ;  /* 0x00024000140c7984 */ /* 0x000ea40000000800 */
[----:B-----5:R-:W-:Y:S02]  /*0d60*/  FFMA R32, R32, R13, R11 ;  /* 0x0000000d20207223 */ /* 0x020fe4000000000b */
[----:B------:R-:W3:Y:S02]  /*0d70*/  LDS R13, [R20+0x280] ;  /* 0x00028000140d7984 */ /* 0x000ee40000000800 */
[----:B------:R-:W-:Y:S02]  /*0d80*/  FFMA R35, R35, R14, R32 ;  /* 0x0000000e23237223 */ /* 0x000fe40000000020 */
[----:B------:R-:W4:Y:S04]  /*0d90*/  LDS R14, [R20+0x2c0] ;  /* 0x0002c000140e7984 */ /* 0x000f280000000800 */
[----:B------:R-:W-:Y:S01]  /*0da0*/  LDS R32, [R20+0x340] ;  /* 0x0003400014207984 */ /* 0x000fe20000000800 */
[----:B0-----:R-:W-:-:S03]  /*0db0*/  FFMA R35, R8, R15, R35 ;  /* 0x0000000f08237223 */ /* 0x001fc60000000023 */
[----:B------:R-:W-:Y:S04]  /*0dc0*/  LDS R15, [R20+0x300] ;  /* 0x00030000140f7984 */ /* 0x000fe80000000800 */
[----:B------:R-:W0:Y:S01]  /*0dd0*/  LDS.128 R8, [R7+0x30] ;  /* 0x0000300007087984 */ /* 0x000e220000000c00 */
[----:B-1----:R-:W-:-:S03]  /*0de0*/  FFMA R35, R16, R31, R35 ;  /* 0x0000001f10237223 */ /* 0x002fc60000000023 */
[----:B------:R-:W1:Y:S04]  /*0df0*/  LDS R31, [R20+0x380] ;  /* 0x00038000141f7984 */ /* 0x000e680000000800 */
[----:B------:R-:W5:Y:S01]  /*0e00*/  LDS R16, [R20+0x3c0] ;  /* 0x0003c00014107984 */ /* 0x000f620000000800 */
[----:B--2---:R-:W-:-:S04]  /*0e10*/  FFMA R12, R12, R17, R35 ;  /* 0x000000110c0c7223 */ /* 0x004fc80000000023 */
[----:B---3--:R-:W-:-:S04]  /*0e20*/  FFMA R13, R13, R18, R12 ;  /* 0x000000120d0d7223 */ /* 0x008fc8000000000c */
[----:B----4-:R-:W-:-:S04]  /*0e30*/  FFMA R13, R14, R19, R13 ;  /* 0x000000130e0d7223 */ /* 0x010fc8000000000d */
[----:B0-----:R-:W-:-:S04]  /*0e40*/  FFMA R13, R8, R15, R13 ;  /* 0x0000000f080d7223 */ /* 0x001fc8000000000d */
[----:B------:R-:W-:-:S04]  /*0e50*/  FFMA R32, R32, R9, R13 ;  /* 0x0000000920207223 */ /* 0x000fc8000000000d */
[----:B-1----:R-:W-:-:S04]  /*0e60*/  FFMA R31, R31, R10, R32 ;  /* 0x0000000a1f1f7223 */ /* 0x002fc80000000020 */
[----:B-----5:R-:W-:Y:S01]  /*0e70*/  FFMA R31, R16, R11, R31 ;  /* 0x0000000b101f7223 */ /* 0x020fe2000000001f */
[----:B------:R-:W-:Y:S06]  /*0e80*/  BAR.SYNC.DEFER_BLOCKING 0x0 ;  /* 0x0000000000007b1d */ /* 0x000fec0000010000 */
[----:B------:R-:W-:Y:S05]  /*0e90*/  @P0 BRA `(.L_x_2) ;  /* 0xfffffff4000c0947 */ /* 0x000fea000383ffff */
.L_x_1:
[----:B------:R-:W-:-:S13]  /*0ea0*/  LOP3.LUT P0, R6, R29, 0x3, RZ, 0xc0, !PT ;  /* 0x000000031d067812 */ /* 0x000fda000780c0ff */
[----:B------:R-:W-:Y:S05]  /*0eb0*/  @!P0 BRA `(.L_x_0) ;  /* 0x0000000800848947 */ /* 0x000fea0003800000 */
[----:B------:R-:W-:Y:S02]  /*0ec0*/  ISETP.NE.AND P0, PT, R6, 0x1, PT ;  /* 0x000000010600780c */ /* 0x000fe40003f05270 */
[----:B------:R-:W-:-:S04]  /*0ed0*/  LOP3.LUT R29, R29, 0x1, RZ, 0xc0, !PT ;  /* 0x000000011d1d7812 */ /* 0x000fc800078ec0ff */
[----:B------:R-:W-:-:S07]  /*0ee0*/  ISETP.NE.U32.AND P1, PT, R29, 0x1, PT ;  /* 0x000000011d00780c */ /* 0x000fce0003f25070 */
[----:B------:R-:W-:Y:S06]  /*0ef0*/  @!P0 BRA `(.L_x_3) ;  /* 0x0000000400988947 */ /* 0x000fec0003800000 */
[----:B------:R-:W0:Y:S01]  /*0f00*/  LDC.64 R16, c[0x0][0x380] ;  /* 0x0000e000ff107b82 */ /* 0x000e220000000a00 */
[C---:B------:R-:W-:Y:S02]  /*0f10*/  LEA R18, R0.reuse, R3, 0x4 ;  /* 0x0000000300127211 */ /* 0x040fe400078e20ff */
[----:B------:R-:W-:-:S03]  /*0f20*/  LEA R19, R0, R21, 0x4 ;  /* 0x0000001500137211 */ /* 0x000fc600078e20ff */
[----:B------:R-:W-:Y:S02]  /*0f30*/  IMAD R13, R18, R5, R4 ;  /* 0x00000005120d7224 */ /* 0x000fe400078e0204 */
[----:B------:R-:W1:Y:S01]  /*0f40*/  LDC.64 R26, c[0x0][0x388] ;  /* 0x0000e200ff1a7b82 */ /* 0x000e620000000a00 */
[----:B0-----:R-:W-:-:S05]  /*0f50*/  IMAD.WIDE.U32 R8, R19, 0x4, R16 ;  /* 0x0000000413087825 */ /* 0x001fca00078e0010 */
[----:B------:R-:W2:Y:S01]  /*0f60*/  LDG.E R25, desc[UR8][R8.64] ;  /* 0x0000000808197981 */ /* 0x000ea2000c1e1900 */
[----:B-1----:R-:W-:-:S05]  /*0f70*/  IMAD.WIDE.U32 R12, R13, 0x4, R26 ;  /* 0x000000040d0c7825 */ /* 0x002fca00078e001a */
[----:B------:R-:W3:Y:S01]  /*0f80*/  LDG.E R33, desc[UR8][R12.64] ;  /* 0x000000080c217981 */ /* 0x000ee2000c1e1900 */
[----:B------:R-:W-:-:S04]  /*0f90*/  UIADD3 UR5, UPT, UPT, UR4, 0x400, URZ ;  /* 0x0000040004057890 */ /* 0x000fc8000fffe0ff */
[----:B------:R-:W-:Y:S01]  /*0fa0*/  ULEA UR5, UR6, UR5, 0x18 ;  /* 0x0000000506057291 */ /* 0x000fe2000f8ec0ff */
[----:B------:R-:W-:-:S05]  /*0fb0*/  LEA R32, R2, R7, 0x2 ;  /* 0x0000000702207211 */ /* 0x000fca00078e10ff */
[----:B------:R-:W-:-:S04]  /*0fc0*/  LEA R6, R2, UR5, 0x2 ;  /* 0x0000000502067c11 */ /* 0x000fc8000f8e10ff */
[----:B------:R-:W-:Y:S02]  /*0fd0*/  LEA R30, R3, R6, 0x6 ;  /* 0x00000006031e7211 */ /* 0x000fe400078e30ff */
[----:B------:R-:W-:Y:S01]  /*0fe0*/  IADD3 R18, PT, PT, R18, 0x10, RZ ;  /* 0x0000001012127810 */ /* 0x000fe20007ffe0ff */
        /* <DEDUP_REMOVED lines=11> */
[----:B------:R-:W5:Y:S04]  /*10a0*/  LDS R25, [R6+0x180] ;  /* 0x0001800006197984 */ /* 0x000f680000000800 */
[----:B------:R-:W5:Y:S04]  /*10b0*/  LDS R20, [R6+0x1c0] ;  /* 0x0001c00006147984 */ /* 0x000f680000000800 */
[----:B------:R-:W-:Y:S01]  /*10c0*/  LDS R36, [R6+0x200] ;  /* 0x0002000006247984 */ /* 0x000fe20000000800 */
[----:B0-----:R-:W-:-:S03]  /*10d0*/  FFMA R8, R8, R24, R31 ;  /* 0x0000001808087223 */ /* 0x001fc6000000001f */
[----:B------:R-:W-:Y:S01]  /*10e0*/  LDS R34, [R6+0x2c0] ;  /* 0x0002c00006227984 */ /* 0x000fe20000000800 */
[----:B-1----:R-:W-:-:S03]  /*10f0*/  FFMA R9, R35, R9, R8 ;  /* 0x0000000923097223 */ /* 0x002fc60000000008 */
[----:B------:R-:W-:Y:S01]  /*1100*/  LDS R31, [R6+0x300] ;  /* 0x00030000061f7984 */ /* 0x000fe20000000800 */
[----:B--2---:R-:W-:-:S03]  /*1110*/  FFMA R10, R28, R10, R9 ;  /* 0x0000000a1c0a7223 */ /* 0x004fc60000000009 */
[----:B------:R-:W-:Y:S01]  /*1120*/  LDS R35, [R6+0x280] ;  /* 0x0002800006237984 */ /* 0x000fe20000000800 */
[----:B---3--:R-:W-:Y:S01]  /*1130*/  FFMA R11, R37, R11, R10 ;  /* 0x0000000b250b7223 */ /* 0x008fe2000000000a */
[----:B------:R-:W-:Y:S02]  /*1140*/  IMAD R9, R18, R5, R4 ;  /* 0x0000000512097224 */ /* 0x000fe400078e0204 */
[----:B------:R-:W-:Y:S04]  /*1150*/  LDS R28, [R6+0x240] ;  /* 0x00024000061c7984 */ /* 0x000fe80000000800 */
[----:B------:R-:W-:Y:S01]  /*1160*/  LDS R33, [R6+0x380] ;  /* 0x0003800006217984 */ /* 0x000fe20000000800 */
[----:B----4-:R-:W-:-:S03]  /*1170*/  FFMA R11, R12, R29, R11 ;  /* 0x0000001d0c0b7223 */ /* 0x010fc6000000000b */
[----:B------:R-:W-:Y:S01]  /*1180*/  LDS R24, [R6+0x3c0] ;  /* 0x0003c00006187984 */ /* 0x000fe20000000800 */
[----:B-----5:R-:W-:Y:S01]  /*1190*/  FFMA R22, R22, R13, R11 ;  /* 0x0000000d16167223 */ /* 0x020fe2000000000b */
[----:B------:R-:W-:Y:S01]  /*11a0*/  IADD3 R13, PT, PT, R19, 0x10, RZ ;  /* 0x00000010130d7810 */ /* 0x000fe20007ffe0ff */
[----:B------:R-:W-:-:S04]  /*11b0*/  IMAD.WIDE.U32 R26, R9, 0x4, R26 ;  /* 0x00000004091a7825 */ /* 0x000fc800078e001a */
[----:B------:R-:W-:Y:S01]  /*11c0*/  FFMA R25, R25, R14, R22 ;  /* 0x0000000e19197223 */ /* 0x000fe20000000016 */
[----:B------:R-:W0:Y:S01]  /*11d0*/  LDS.128 R8, [R7+0x20] ;  /* 0x0000200007087984 */ /* 0x000e220000000c00 */
[----:B------:R-:W-:-:S03]  /*11e0*/  IMAD.WIDE.U32 R12, R13, 0x4, R16 ;  /* 0x000000040d0c7825 */ /* 0x000fc600078e0010 */
[----:B------:R-:W-:Y:S04]  /*11f0*/  LDS R22, [R6+0x340] ;  /* 0x0003400006167984 */ /* 0x000fe80000000800 */
[----:B------:R-:W1:Y:S01]  /*1200*/  LDS.128 R16, [R7+0x30] ;  /* 0x0000300007107984 */ /* 0x000e620000000c00 */
[----:B------:R-:W-:Y:S06]  /*1210*/  BAR.SYNC.DEFER_BLOCKING 0x0 ;  /* 0x0000000000007b1d */ /* 0x000fec0000010000 */
[----:B------:R-:W2:Y:S04]  /*1220*/  LDG.E R13, desc[UR8][R12.64] ;  /* 0x000000080c0d7981 */ /* 0x000ea8000c1e1900 */
[----:B------:R-:W3:Y:S01]  /*1230*/  LDG.E R27, desc[UR8][R26.64] ;  /* 0x000000081a1b7981 */ /* 0x000ee2000c1e1900 */
[----:B------:R-:W-:-:S04]  /*1240*/  FFMA R29, R20, R15, R25 ;  /* 0x0000000f141d7223 */ /* 0x000fc80000000019 */
[----:B0-----:R-:W-:-:S04]  /*1250*/  FFMA R37, R8, R36, R29 ;  /* 0x0000002408257223 */ /* 0x001fc8000000001d */
[----:B------:R-:W-:-:S04]  /*1260*/  FFMA R8, R28, R9, R37 ;  /* 0x000000091c087223 */ /* 0x000fc80000000025 */
[----:B------:R-:W-:-:S04]  /*1270*/  FFMA R35, R35, R10, R8 ;  /* 0x0000000a23237223 */ /* 0x000fc80000000008 */
[----:B------:R-:W-:-:S04]  /*1280*/  FFMA R35, R34, R11, R35 ;  /* 0x0000000b22237223 */ /* 0x000fc80000000023 */
[----:B-1----:R-:W-:-:S04]  /*1290*/  FFMA R31, R16, R31, R35 ;  /* 0x0000001f101f7223 */ /* 0x002fc80000000023 */
[----:B------:R-:W-:-:S04]  /*12a0*/  FFMA R22, R22, R17, R31 ;  /* 0x0000001116167223 */ /* 0x000fc8000000001f */
[----:B------:R-:W-:-:S04]  /*12b0*/  FFMA R33, R33, R18, R22 ;  /* 0x0000001221217223 */ /* 0x000fc80000000016 */
[----:B------:R-:W-:Y:S01]  /*12c0*/  FFMA R35, R24, R19, R33 ;  /* 0x0000001318237223 */ /* 0x000fe20000000021 */
        /* <DEDUP_REMOVED lines=14> */
[----:B------:R-:W-:Y:S04]  /*13b0*/  LDS R33, [R6+0x200] ;  /* 0x0002000006217984 */ /* 0x000fe80000000800 */
[----:B------:R-:W5:Y:S01]  /*13c0*/  LDS.128 R16, [R7+0x20] ;  /* 0x0000200007107984 */ /* 0x000f620000000c00 */
[----:B0-----:R-:W-:-:S03]  /*13d0*/  FFMA R25, R12, R25, R35 ;  /* 0x000000190c197223 */ /* 0x001fc60000000023 */
[----:B------:R-:W0:Y:S01]  /*13e0*/  LDS R24, [R6+0x240] ;  /* 0x0002400006187984 */ /* 0x000e220000000800 */
[----:B-1----:R-:W-:-:S03]  /*13f0*/  FFMA R20, R20, R13, R25 ;  /* 0x0000000d14147223 */ /* 0x002fc60000000019 */
[----:B------:R-:W1:Y:S01]  /*1400*/  LDS R25, [R6+0x280] ;  /* 0x0002800006197984 */ /* 0x000e620000000800 */
[----:B--2---:R-:W-:-:S03]  /*1410*/  FFMA R29, R29, R14, R20 ;  /* 0x0000000e1d1d7223 */ /* 0x004fc60000000014 */
[----:B------:R-:W2:Y:S01]  /*1420*/  LDS R20, [R6+0x2c0] ;  /* 0x0002c00006147984 */ /* 0x000ea20000000800 */
[----:B---3--:R-:W-:-:S03]  /*1430*/  FFMA R35, R28, R15, R29 ;  /* 0x0000000f1c237223 */ /* 0x008fc6000000001d */
[----:B------:R-:W-:Y:S04]  /*1440*/  LDS R29, [R6+0x300] ;  /* 0x00030000061d7984 */ /* 0x000fe80000000800 */
[----:B------:R-:W3:Y:S01]  /*1450*/  LDS.128 R12, [R7+0x30] ;  /* 0x00003000070c7984 */ /* 0x000ee20000000c00 */
[----:B----4-:R-:W-:-:S03]  /*1460*/  FFMA R35, R8, R27, R35 ;  /* 0x0000001b08237223 */ /* 0x010fc60000000023 */
[----:B------:R-:W4:Y:S04]  /*1470*/  LDS R28, [R6+0x340] ;  /* 0x00034000061c7984 */ /* 0x000f280000000800 */
[----:B------:R-:W4:Y:S01]  /*1480*/  LDS R27, [R6+0x380] ;  /* 0x00038000061b7984 */ /* 0x000f220000000800 */
[----:B-----5:R-:W-:-:S03]  /*1490*/  FFMA R26, R26, R9, R35 ;  /* 0x000000091a1a7223 */ /* 0x020fc60000000023 */
[----:B------:R-:W5:Y:S01]  /*14a0*/  LDS R8, [R6+0x3c0] ;  /* 0x0003c00006087984 */ /* 0x000f620000000800 */
[----:B------:R-:W-:-:S04]  /*14b0*/  FFMA R31, R31, R10, R26 ;  /* 0x0000000a1f1f7223 */ /* 0x000fc8000000001a */
[----:B------:R-:W-:-:S04]  /*14c0*/  FFMA R11, R22, R11, R31 ;  /* 0x0000000b160b7223 */ /* 0x000fc8000000001f */
[----:B------:R-:W-:-:S04]  /*14d0*/  FFMA R11, R16, R33, R11 ;  /* 0x00000021100b7223 */ /* 0x000fc8000000000b */
[----:B0-----:R-:W-:-:S04]  /*14e0*/  FFMA R24, R24, R17, R11 ;  /* 0x0000001118187223 */ /* 0x001fc8000000000b */
[----:B-1----:R-:W-:-:S04]  /*14f0*/  FFMA R25, R25, R18, R24 ;  /* 0x0000001219197223 */ /* 0x002fc80000000018 */
[----:B--2---:R-:W-:-:S04]  /*1500*/  FFMA R19, R20, R19, R25 ;  /* 0x0000001314137223 */ /* 0x004fc80000000019 */
[----:B---3--:R-:W-:-:S04]  /*1510*/  FFMA R19, R12, R29, R19 ;  /* 0x0000001d0c137223 */ /* 0x008fc80000000013 */
[----:B----4-:R-:W-:-:S04]  /*1520*/  FFMA R28, R28, R13, R19 ;  /* 0x0000000d1c1c7223 */ /* 0x010fc80000000013 */
[----:B------:R-:W-:-:S04]  /*1530*/  FFMA R27, R27, R14, R28 ;  /* 0x0000000e1b1b7223 */ /* 0x000fc8000000001c */
[----:B-----5:R-:W-:Y:S01]  /*1540*/  FFMA R31, R8, R15, R27 ;  /* 0x0000000f081f7223 */ /* 0x020fe2000000001b */
[----:B------:R-:W-:Y:S06]  /*1550*/  BAR.SYNC.DEFER_BLOCKING 0x0 ;  /* 0x0000000000007b1d */ /* 0x000fec0000010000 */
.L_x_3:
[----:B------:R-:W-:Y:S05]  /*1560*/  @P1 BRA `(.L_x_0) ;  /* 0x0000000000d81947 */ /* 0x000fea0003800000 */
[----:B------:R-:W0:Y:S01]  /*1570*/  LDC.64 R8, c[0x0][0x380] ;  /* 0x0000e000ff087b82 */ /* 0x000e220000000a00 */
[C---:B------:R-:W-:Y:S02]  /*1580*/  LEA R6, R0.reuse, R3, 0x4 ;  /* 0x0000000300067211 */ /* 0x040fe400078e20ff */
[----:B------:R-:W-:-:S03]  /*1590*/  LEA R21, R0, R21, 0x4 ;  /* 0x0000001500157211 */ /* 0x000fc600078e20ff */
[----:B------:R-:W-:Y:S02]  /*15a0*/  IMAD R11, R6, R5, R4 ;  /* 0x00000005060b7224 */ /* 0x000fe400078e0204 */
[----:B------:R-:W1:Y:S01]  /*15b0*/  LDC.64 R12, c[0x0][0x388] ;  /* 0x0000e200ff0c7b82 */ /* 0x000e620000000a00 */
[----:B0-----:R-:W-:-:S05]  /*15c0*/  IMAD.WIDE.U32 R8, R21, 0x4, R8 ;  /* 0x0000000415087825 */ /* 0x001fca00078e0008 */
[----:B------:R-:W2:Y:S01]  /*15d0*/  LDG.E R6, desc[UR8][R8.64] ;  /* 0x0000000808067981 */ /* 0x000ea2000c1e1900 */
[----:B-1----:R-:W-:-:S06]  /*15e0*/  IMAD.WIDE.U32 R12, R11, 0x4, R12 ;  /* 0x000000040b0c7825 */ /* 0x002fcc00078e000c */
[----:B------:R-:W3:Y:S01]  /*15f0*/  LDG.E R12, desc[UR8][R12.64] ;  /* 0x000000080c0c7981 */ /* 0x000ee2000c1e1900 */
[----:B------:R-:W-:-:S04]  /*1600*/  UIADD3 UR4, UPT, UPT, UR4, 0x400, URZ ;  /* 0x0000040004047890 */ /* 0x000fc8000fffe0ff */
[----:B------:R-:W-:Y:S01]  /*1610*/  ULEA UR4, UR6, UR4, 0x18 ;  /* 0x0000000406047291 */ /* 0x000fe2000f8ec0ff */
[----:B------:R-:W-:-:S05]  /*1620*/  LEA R15, R2, R7, 0x2 ;  /* 0x00000007020f7211 */ /* 0x000fca00078e10ff */
[----:B------:R-:W-:-:S04]  /*1630*/  LEA R0, R2, UR4, 0x2 ;  /* 0x0000000402007c11 */ /* 0x000fc8000f8e10ff */
        /* <DEDUP_REMOVED lines=26> */
[----:B------:R-:W4:Y:S01]  /*17e0*/  LDS R10, [R0+0x340] ;  /* 0x00034000000a7984 */ /* 0x000f220000000800 */
[----:B-----5:R-:W-:-:S03]  /*17f0*/  FFMA R2, R2, R17, R3 ;  /* 0x0000001102027223 */ /* 0x020fc60000000003 */
[----:B------:R-:W5:Y:S04]  /*1800*/  LDS R16, [R0+0x380] ;  /* 0x0003800000107984 */ /* 0x000f680000000800 */
        /* <DEDUP_REMOVED lines=9> */
[----:B-----5:R-:W-:-:S04]  /*18a0*/  FFMA R16, R16, R30, R9 ;  /* 0x0000001e10107223 */ /* 0x020fc80000000009 */
[----:B------:R-:W-:Y:S01]  /*18b0*/  FFMA R31, R3, R31, R16 ;  /* 0x0000001f031f7223 */ /* 0x000fe20000000010 */
[----:B------:R-:W-:Y:S06]  /*18c0*/  BAR.SYNC.DEFER_BLOCKING 0x0 ;  /* 0x0000000000007b1d */ /* 0x000fec0000010000 */
.L_x_0:
[----:B------:R-:W-:-:S04]  /*18d0*/  VIMNMX R0, PT, PT, R23, R4, !PT ;  /* 0x0000000417007248 */ /* 0x000fc80007fe0100 */
[----:B------:R-:W-:-:S13]  /*18e0*/  ISETP.GE.AND P0, PT, R0, R5, PT ;  /* 0x000000050000720c */ /* 0x000fda0003f06270 */
[----:B------:R-:W-:Y:S05]  /*18f0*/  @P0 EXIT ;  /* 0x000000000000094d */ /* 0x000fea0003800000 */
[----:B------:R-:W0:Y:S01]  /*1900*/  LDC.64 R2, c[0x0][0x390] ;  /* 0x0000e400ff027b82 */ /* 0x000e220000000a00 */
[----:B------:R-:W-:-:S04]  /*1910*/  IMAD R5, R23, R5, R4 ;  /* 0x0000000517057224 */ /* 0x000fc800078e0204 */
[----:B0-----:R-:W-:-:S05]  /*1920*/  IMAD.WIDE R2, R5, 0x4, R2 ;  /* 0x0000000405027825 */ /* 0x001fca00078e0202 */
[----:B------:R-:W-:Y:S01]  /*1930*/  STG.E desc[UR8][R2.64], R31 ;  /* 0x0000001f02007986 */ /* 0x000fe2000c101908 */
[----:B------:R-:W-:Y:S05]  /*1940*/  EXIT ;  /* 0x000000000000794d */ /* 0x000fea0003800000 */
.L_x_4:
[----:B------:R-:W-:-:S00]  /*1950*/  BRA `(.L_x_4) ;  /* 0xfffffffc00fc7947 */ /* 0x000fc0000383ffff */
[----:B------:R-:W-:-:S00]  /*1960*/  NOP ;  /* 0x0000000000007918 */ /* 0x000fc00000000000 */
        /* <DEDUP_REMOVED lines=9> */
.L_x_5:


//--------------------- .nv.shared._Z15matrixMulSharedPfS_S_i --------------------------
	.section	.nv.shared._Z15matrixMulSharedPfS_S_i,"aw",@nobits
	.sectionflags	@""
	.align	4
.nv.shared._Z15matrixMulSharedPfS_S_i:
	.zero		3072


//--------------------- .nv.shared.reserved.0     --------------------------
	.section	.nv.shared.reserved.0,"aw",@nobits
	.weak		__nv_reservedSMEM_offset_0_alias
	.size		__nv_reservedSMEM_offset_0_alias, 0, 64
	.other		__nv_reservedSMEM_offset_0_alias,@"STO_CUDA_RESERVED_SHARED STV_DEFAULT"
__nv_reservedSMEM_offset_0_alias:
	.zero		0
	.zero		64


//--------------------- .nv.constant0._Z15matrixMulSharedPfS_S_i --------------------------
	.section	.nv.constant0._Z15matrixMulSharedPfS_S_i,"a",@progbits
	.sectionflags	@""
	.align	4
.nv.constant0._Z15matrixMulSharedPfS_S_i:
	.zero		924


//--------------------- SYMBOLS --------------------------

	.type		.nv.reservedSmem.offset0,@object
	.size		.nv.reservedSmem.offset0,0x4
	.type		.nv.reservedSmem.cap,@object
	.size		.nv.reservedSmem.cap,0x4
